	.target	sm_90a

	.elftype	@"ET_EXEC"


//--------------------- .note.nv.tkinfo           --------------------------
	.section	.note.nv.tkinfo,"",@"SHT_NOTE"
	.sectionflags	@"SHF_NOTE_NV_TKINFO"
	.tkinfo
        /*0018*/ 	.word	0x00000002
        /*0030*/ 	.string	""
        /*0030*/ 	.string	"ptxas"
        /*0030*/ 	.string	"Cuda compilation tools, release 13.0, V13.0.88"
        /*0030*/ 	.string	"Build cuda_13.0.r13.0/compiler.36424714_0"
        /*0030*/ 	.string	"-arch sm_90a -m 64 "



//--------------------- .note.nv.cuinfo           --------------------------
	.section	.note.nv.cuinfo,"",@"SHT_NOTE"
	.sectionflags	@"SHF_NOTE_NV_CUINFO"
        /*0018*/ 	.short	0x0002
        /*001a*/ 	.short	0x005a
        /*001c*/ 	.short	0x0082
	.zero		2


//--------------------- .nv.info                  --------------------------
	.section	.nv.info,"",@"SHT_CUDA_INFO"
	.align	4


	//----- nvinfo : EIATTR_REGCOUNT
	.align		4
        /*0000*/ 	.byte	0x04, 0x2f
        /*0002*/ 	.short	(.L_16 - .L_15)
	.align		4
.L_15:
        /*0004*/ 	.word	index@(_ZN7cutlass13device_kernelINS_4gemm6kernel13GemmUniversalIN4cute5tupleIJiiiiEEENS1_10collective13CollectiveMmaINS1_39MainloopSm90TmaGmmaRmemAWarpSpecializedILi9ENS5_IJNS4_1CILi1EEESB_SB_EEENS1_32KernelTmaWarpSpecializedPingpongEEENS5_IJNSA_ILi64EEENSA_ILi128EEESG_EEENS_12float_e5m2_tENS5_IJSB_llEEESI_NS5_IJlSB_lEEENS4_8TiledMMAINS4_8MMA_AtomIJNS4_4SM904GMMA31MMA_64x128x32_F32E5M2E5M2_RS_TNILNSO_7ScaleInE1ELSQ_1EEEEEENS4_6LayoutISC_NS5_IJNSA_ILi0EEESU_SU_EEEEENS5_IJNS4_10UnderscoreESX_SX_EEEEENS4_13SM90_TMA_LOADENS4_14ComposedLayoutINS4_7SwizzleILi2ELi4ELi3EEENS4_18smem_ptr_flag_bitsILi8EEENST_INS5_IJSF_NSA_ILi8EEEEEENS5_IJSB_SF_EEEEEEENS4_9Copy_AtomIJNS4_39AutoVectorizingCopyWithAssumedAlignmentILi128EEESI_EEENS4_8identityES10_NS11_INS12_ILi3ELi4ELi3EEES15_NST_INS5_IJS16_SG_EEENS5_IJSG_SB_EEEEEEEvS1F_EENS_8epilogue10collective6detail29Sm90TmaWarpSpecializedAdapterINS1N_15DefaultEpilogueISI_SK_SK_NS1M_6thread17LinearCombinationISI_Li1EffLNS1R_9ScaleType4KindE0ELNS_15FloatRoundStyleE2ESI_EENS1_15EpilogueDefaultEEEEEvvEEEEvNT_6ParamsE)
        /*0008*/ 	.word	0x000000a8


	//----- nvinfo : EIATTR_FRAME_SIZE
	.align		4
.L_16:
        /*000c*/ 	.byte	0x04, 0x11
        /*000e*/ 	.short	(.L_18 - .L_17)
	.align		4
.L_17:
        /*0010*/ 	.word	index@(_ZN7cutlass13device_kernelINS_4gemm6kernel13GemmUniversalIN4cute5tupleIJiiiiEEENS1_10collective13CollectiveMmaINS1_39MainloopSm90TmaGmmaRmemAWarpSpecializedILi9ENS5_IJNS4_1CILi1EEESB_SB_EEENS1_32KernelTmaWarpSpecializedPingpongEEENS5_IJNSA_ILi64EEENSA_ILi128EEESG_EEENS_12float_e5m2_tENS5_IJSB_llEEESI_NS5_IJlSB_lEEENS4_8TiledMMAINS4_8MMA_AtomIJNS4_4SM904GMMA31MMA_64x128x32_F32E5M2E5M2_RS_TNILNSO_7ScaleInE1ELSQ_1EEEEEENS4_6LayoutISC_NS5_IJNSA_ILi0EEESU_SU_EEEEENS5_IJNS4_10UnderscoreESX_SX_EEEEENS4_13SM90_TMA_LOADENS4_14ComposedLayoutINS4_7SwizzleILi2ELi4ELi3EEENS4_18smem_ptr_flag_bitsILi8EEENST_INS5_IJSF_NSA_ILi8EEEEEENS5_IJSB_SF_EEEEEEENS4_9Copy_AtomIJNS4_39AutoVectorizingCopyWithAssumedAlignmentILi128EEESI_EEENS4_8identityES10_NS11_INS12_ILi3ELi4ELi3EEES15_NST_INS5_IJS16_SG_EEENS5_IJSG_SB_EEEEEEEvS1F_EENS_8epilogue10collective6detail29Sm90TmaWarpSpecializedAdapterINS1N_15DefaultEpilogueISI_SK_SK_NS1M_6thread17LinearCombinationISI_Li1EffLNS1R_9ScaleType4KindE0ELNS_15FloatRoundStyleE2ESI_EENS1_15EpilogueDefaultEEEEEvvEEEEvNT_6ParamsE)
        /*0014*/ 	.word	0x00000000


	//----- nvinfo : EIATTR_MIN_STACK_SIZE
	.align		4
.L_18:
        /*0018*/ 	.byte	0x04, 0x12
        /*001a*/ 	.short	(.L_20 - .L_19)
	.align		4
.L_19:
        /*001c*/ 	.word	index@(_ZN7cutlass13device_kernelINS_4gemm6kernel13GemmUniversalIN4cute5tupleIJiiiiEEENS1_10collective13CollectiveMmaINS1_39MainloopSm90TmaGmmaRmemAWarpSpecializedILi9ENS5_IJNS4_1CILi1EEESB_SB_EEENS1_32KernelTmaWarpSpecializedPingpongEEENS5_IJNSA_ILi64EEENSA_ILi128EEESG_EEENS_12float_e5m2_tENS5_IJSB_llEEESI_NS5_IJlSB_lEEENS4_8TiledMMAINS4_8MMA_AtomIJNS4_4SM904GMMA31MMA_64x128x32_F32E5M2E5M2_RS_TNILNSO_7ScaleInE1ELSQ_1EEEEEENS4_6LayoutISC_NS5_IJNSA_ILi0EEESU_SU_EEEEENS5_IJNS4_10UnderscoreESX_SX_EEEEENS4_13SM90_TMA_LOADENS4_14ComposedLayoutINS4_7SwizzleILi2ELi4ELi3EEENS4_18smem_ptr_flag_bitsILi8EEENST_INS5_IJSF_NSA_ILi8EEEEEENS5_IJSB_SF_EEEEEEENS4_9Copy_AtomIJNS4_39AutoVectorizingCopyWithAssumedAlignmentILi128EEESI_EEENS4_8identityES10_NS11_INS12_ILi3ELi4ELi3EEES15_NST_INS5_IJS16_SG_EEENS5_IJSG_SB_EEEEEEEvS1F_EENS_8epilogue10collective6detail29Sm90TmaWarpSpecializedAdapterINS1N_15DefaultEpilogueISI_SK_SK_NS1M_6thread17LinearCombinationISI_Li1EffLNS1R_9ScaleType4KindE0ELNS_15FloatRoundStyleE2ESI_EENS1_15EpilogueDefaultEEEEEvvEEEEvNT_6ParamsE)
        /*0020*/ 	.word	0x00000000
.L_20:


//--------------------- .nv.compat                --------------------------
	.section	.nv.compat,"",@"SHT_CUDA_COMPAT_INFO"
	.align	4
        /*0000*/ 	.byte	0x02, 0x09, 0x01, 0x00, 0x02, 0x02, 0x04, 0x00, 0x02, 0x05, 0x05, 0x00, 0x03, 0x07, 0x01, 0x01
        /*0010*/ 	.byte	0x02, 0x03, 0x01, 0x00, 0x02, 0x06, 0x01, 0x00, 0x04, 0x0b, 0x08, 0x00, 0x00, 0x00, 0x00, 0x00
        /*0020*/ 	.byte	0x00, 0x00, 0x00, 0x00


//--------------------- .nv.info._ZN7cutlass13device_kernelINS_4gemm6kernel13GemmUniversalIN4cute5tupleIJiiiiEEENS1_10collective13CollectiveMmaINS1_39MainloopSm90TmaGmmaRmemAWarpSpecializedILi9ENS5_IJNS4_1CILi1EEESB_SB_EEENS1_32KernelTmaWarpSpecializedPingpongEEENS5_IJNSA_ILi64EEENSA_ILi128EEESG_EEENS_12float_e5m2_tENS5_IJSB_llEEESI_NS5_IJlSB_lEEENS4_8TiledMMAINS4_8MMA_AtomIJNS4_4SM904GMMA31MMA_64x128x32_F32E5M2E5M2_RS_TNILNSO_7ScaleInE1ELSQ_1EEEEEENS4_6LayoutISC_NS5_IJNSA_ILi0EEESU_SU_EEEEENS5_IJNS4_10UnderscoreESX_SX_EEEEENS4_13SM90_TMA_LOADENS4_14ComposedLayoutINS4_7SwizzleILi2ELi4ELi3EEENS4_18smem_ptr_flag_bitsILi8EEENST_INS5_IJSF_NSA_ILi8EEEEEENS5_IJSB_SF_EEEEEEENS4_9Copy_AtomIJNS4_39AutoVectorizingCopyWithAssumedAlignmentILi128EEESI_EEENS4_8identityES10_NS11_INS12_ILi3ELi4ELi3EEES15_NST_INS5_IJS16_SG_EEENS5_IJSG_SB_EEEEEEEvS1F_EENS_8epilogue10collective6detail29Sm90TmaWarpSpecializedAdapterINS1N_15DefaultEpilogueISI_SK_SK_NS1M_6thread17LinearCombinationISI_Li1EffLNS1R_9ScaleType4KindE0ELNS_15FloatRoundStyleE2ESI_EENS1_15EpilogueDefaultEEEEEvvEEEEvNT_6ParamsE --------------------------
	.section	.nv.info._ZN7cutlass13device_kernelINS_4gemm6kernel13GemmUniversalIN4cute5tupleIJiiiiEEENS1_10collective13CollectiveMmaINS1_39MainloopSm90TmaGmmaRmemAWarpSpecializedILi9ENS5_IJNS4_1CILi1EEESB_SB_EEENS1_32KernelTmaWarpSpecializedPingpongEEENS5_IJNSA_ILi64EEENSA_ILi128EEESG_EEENS_12float_e5m2_tENS5_IJSB_llEEESI_NS5_IJlSB_lEEENS4_8TiledMMAINS4_8MMA_AtomIJNS4_4SM904GMMA31MMA_64x128x32_F32E5M2E5M2_RS_TNILNSO_7ScaleInE1ELSQ_1EEEEEENS4_6LayoutISC_NS5_IJNSA_ILi0EEESU_SU_EEEEENS5_IJNS4_10UnderscoreESX_SX_EEEEENS4_13SM90_TMA_LOADENS4_14ComposedLayoutINS4_7SwizzleILi2ELi4ELi3EEENS4_18smem_ptr_flag_bitsILi8EEENST_INS5_IJSF_NSA_ILi8EEEEEENS5_IJSB_SF_EEEEEEENS4_9Copy_AtomIJNS4_39AutoVectorizingCopyWithAssumedAlignmentILi128EEESI_EEENS4_8identityES10_NS11_INS12_ILi3ELi4ELi3EEES15_NST_INS5_IJS16_SG_EEENS5_IJSG_SB_EEEEEEEvS1F_EENS_8epilogue10collective6detail29Sm90TmaWarpSpecializedAdapterINS1N_15DefaultEpilogueISI_SK_SK_NS1M_6thread17LinearCombinationISI_Li1EffLNS1R_9ScaleType4KindE0ELNS_15FloatRoundStyleE2ESI_EENS1_15EpilogueDefaultEEEEEvvEEEEvNT_6ParamsE,"",@"SHT_CUDA_INFO"
	.sectionflags	@""
	.align	4


	//----- nvinfo : EIATTR_CUDA_API_VERSION
	.align		4
        /*0000*/ 	.byte	0x04, 0x37
        /*0002*/ 	.short	(.L_22 - .L_21)
.L_21:
        /*0004*/ 	.word	0x00000082


	//----- nvinfo : EIATTR_KPARAM_INFO
	.align		4
.L_22:
        /*0008*/ 	.byte	0x04, 0x17
        /*000a*/ 	.short	(.L_24 - .L_23)
.L_23:
        /*000c*/ 	.word	0x00000000
        /*0010*/ 	.short	0x0000
        /*0012*/ 	.short	0x0070
        /*0014*/ 	.byte	0x00, 0xf0, 0x01, 0x10


	//----- nvinfo : EIATTR_SPARSE_MMA_MASK
	.align		4
.L_24:
        /*0018*/ 	.byte	0x03, 0x50
        /*001a*/ 	.short	0x0000


	//----- nvinfo : EIATTR_MAXREG_COUNT
	.align		4
        /*001c*/ 	.byte	0x03, 0x1b
        /*001e*/ 	.short	0x00a8


	//----- nvinfo : EIATTR_NUM_BARRIERS
	.align		4
        /*0020*/ 	.byte	0x02, 0x4c
        /*0022*/ 	.byte	0x01
	.zero		1


	//----- nvinfo : EIATTR_EXTERNS
	.align		4
        /*0024*/ 	.byte	0x04, 0x0f
        /*0026*/ 	.short	(.L_26 - .L_25)


	//   ....[0]....
	.align		4
.L_25:
        /*0028*/ 	.word	index@(__assertfail)


	//----- nvinfo : EIATTR_MERCURY_ISA_VERSION
	.align		4
.L_26:
        /*002c*/ 	.byte	0x03, 0x5f
        /*002e*/ 	.short	0x0101


	//----- nvinfo : EIATTR_INT_WARP_WIDE_INSTR_OFFSETS
	.align		4
        /*0030*/ 	.byte	0x04, 0x31
        /*0032*/ 	.short	(.L_28 - .L_27)


	//   ....[0]....
.L_27:
        /*0034*/ 	.word	0x00000570


	//   ....[1]....
        /*0038*/ 	.word	0x00000580


	//   ....[2]....
        /*003c*/ 	.word	0x000005f0


	//   ....[3]....
        /*0040*/ 	.word	0x00000600


	//   ....[4]....
        /*0044*/ 	.word	0x00000610


	//   ....[5]....
        /*0048*/ 	.word	0x00000630


	//   ....[6]....
        /*004c*/ 	.word	0x00000690


	//   ....[7]....
        /*0050*/ 	.word	0x000006b0


	//----- nvinfo : EIATTR_COOP_GROUP_MASK_REGIDS
	.align		4
.L_28:
        /*0054*/ 	.byte	0x04, 0x29
        /*0056*/ 	.short	(.L_30 - .L_29)


	//   ....[0]....
.L_29:
        /*0058*/ 	.word	0xffffffff


	//   ....[1]....
        /*005c*/ 	.word	0xffffffff


	//   ....[2]....
        /*0060*/ 	.word	0xffffffff


	//   ....[3]....
        /*0064*/ 	.word	0xffffffff


	//   ....[4]....
        /*0068*/ 	.word	0xffffffff


	//   ....[5]....
        /*006c*/ 	.word	0xffffffff


	//   ....[6]....
        /*0070*/ 	.word	0x0500000f


	//----- nvinfo : EIATTR_COOP_GROUP_INSTR_OFFSETS
	.align		4
.L_30:
        /*0074*/ 	.byte	0x04, 0x28
        /*0076*/ 	.short	(.L_32 - .L_31)


	//   ....[0]....
.L_31:
        /*0078*/ 	.word	0x00000050


	//   ....[1]....
        /*007c*/ 	.word	0x00000080


	//   ....[2]....
        /*0080*/ 	.word	0x00000180


	//   ....[3]....
        /*0084*/ 	.word	0x00000460


	//   ....[4]....
        /*0088*/ 	.word	0x000004a0


	//   ....[5]....
        /*008c*/ 	.word	0x000004e0


	//   ....[6]....
        /*0090*/ 	.word	0x0000a010


	//----- nvinfo : EIATTR_REG_RECONFIG
	.align		4
.L_32:
        /*0094*/ 	.byte	0x01, 0x54
	.zero		2


	//----- nvinfo : EIATTR_SYSCALL_OFFSETS
	.align		4
        /*0098*/ 	.byte	0x04, 0x46
        /*009a*/ 	.short	(.L_34 - .L_33)


	//   ....[0]....
.L_33:
        /*009c*/ 	.word	0x000017e0


	//   ....[1]....
        /*00a0*/ 	.word	0x00001920


	//   ....[2]....
        /*00a4*/ 	.word	0x00001a10


	//   ....[3]....
        /*00a8*/ 	.word	0x00008d90


	//   ....[4]....
        /*00ac*/ 	.word	0x00008ec0


	//----- nvinfo : EIATTR_MBARRIER_INSTR_OFFSETS
	.align		4
.L_34:
        /*00b0*/ 	.byte	0x04, 0x39
        /*00b2*/ 	.short	(.L_36 - .L_35)


	//   ....[0]....
.L_35:
        /*00b4*/ 	.word	0x00000320
        /*00b8*/ 	.word	0x000000ff
        /*00bc*/ 	.word	0x00000000
        /*00c0*/ 	.short	0x0100
        /*00c2*/ 	.byte	0x05
	.zero		1


	//   ....[1]....
        /*00c4*/ 	.word	0x00000330
        /*00c8*/ 	.word	0x000000ff
        /*00cc*/ 	.word	0x00000048
        /*00d0*/ 	.short	0x0100
        /*00d2*/ 	.byte	0x05
	.zero		1


	//   ....[2]....
        /*00d4*/ 	.word	0x00000340
        /*00d8*/ 	.word	0x000000ff
        /*00dc*/ 	.word	0x00000008
        /*00e0*/ 	.short	0x0100
        /*00e2*/ 	.byte	0x05
	.zero		1


	//   ....[3]....
        /*00e4*/ 	.word	0x00000350
        /*00e8*/ 	.word	0x000000ff
        /*00ec*/ 	.word	0x00000050
        /*00f0*/ 	.short	0x0100
        /*00f2*/ 	.byte	0x05
	.zero		1


	//   ....[4]....
        /*00f4*/ 	.word	0x00000360
        /*00f8*/ 	.word	0x000000ff
        /*00fc*/ 	.word	0x00000010
        /*0100*/ 	.short	0x0100
        /*0102*/ 	.byte	0x05
	.zero		1


	//   ....[5]....
        /*0104*/ 	.word	0x00000370
        /*0108*/ 	.word	0x000000ff
        /*010c*/ 	.word	0x00000058
        /*0110*/ 	.short	0x0100
        /*0112*/ 	.byte	0x05
	.zero		1


	//   ....[6]....
        /*0114*/ 	.word	0x00000380
        /*0118*/ 	.word	0x000000ff
        /*011c*/ 	.word	0x00000018
        /*0120*/ 	.short	0x0100
        /*0122*/ 	.byte	0x05
	.zero		1


	//   ....[7]....
        /*0124*/ 	.word	0x00000390
        /*0128*/ 	.word	0x000000ff
        /*012c*/ 	.word	0x00000060
        /*0130*/ 	.short	0x0100
        /*0132*/ 	.byte	0x05
	.zero		1


	//   ....[8]....
        /*0134*/ 	.word	0x000003a0
        /*0138*/ 	.word	0x000000ff
        /*013c*/ 	.word	0x00000020
        /*0140*/ 	.short	0x0100
        /*0142*/ 	.byte	0x05
	.zero		1


	//   ....[9]....
        /*0144*/ 	.word	0x000003b0
        /*0148*/ 	.word	0x000000ff
        /*014c*/ 	.word	0x00000068
        /*0150*/ 	.short	0x0100
        /*0152*/ 	.byte	0x05
	.zero		1


	//   ....[10]....
        /*0154*/ 	.word	0x000003c0
        /*0158*/ 	.word	0x000000ff
        /*015c*/ 	.word	0x00000028
        /*0160*/ 	.short	0x0100
        /*0162*/ 	.byte	0x05
	.zero		1


	//   ....[11]....
        /*0164*/ 	.word	0x000003d0
        /*0168*/ 	.word	0x000000ff
        /*016c*/ 	.word	0x00000070
        /*0170*/ 	.short	0x0100
        /*0172*/ 	.byte	0x05
	.zero		1


	//   ....[12]....
        /*0174*/ 	.word	0x000003e0
        /*0178*/ 	.word	0x000000ff
        /*017c*/ 	.word	0x00000030
        /*0180*/ 	.short	0x0100
        /*0182*/ 	.byte	0x05
	.zero		1


	//   ....[13]....
        /*0184*/ 	.word	0x000003f0
        /*0188*/ 	.word	0x000000ff
        /*018c*/ 	.word	0x00000078
        /*0190*/ 	.short	0x0100
        /*0192*/ 	.byte	0x05
	.zero		1


	//   ....[14]....
        /*0194*/ 	.word	0x00000400
        /*0198*/ 	.word	0x000000ff
        /*019c*/ 	.word	0x00000038
        /*01a0*/ 	.short	0x0100
        /*01a2*/ 	.byte	0x05
	.zero		1


	//   ....[15]....
        /*01a4*/ 	.word	0x00000410
        /*01a8*/ 	.word	0x000000ff
        /*01ac*/ 	.word	0x00000080
        /*01b0*/ 	.short	0x0100
        /*01b2*/ 	.byte	0x05
	.zero		1


	//   ....[16]....
        /*01b4*/ 	.word	0x00000420
        /*01b8*/ 	.word	0x000000ff
        /*01bc*/ 	.word	0x00000040
        /*01c0*/ 	.short	0x0100
        /*01c2*/ 	.byte	0x05
	.zero		1


	//   ....[17]....
        /*01c4*/ 	.word	0x00000430
        /*01c8*/ 	.word	0x000000ff
        /*01cc*/ 	.word	0x00000088
        /*01d0*/ 	.short	0x0100
        /*01d2*/ 	.byte	0x05
	.zero		1


	//   ....[18]....
        /*01d4*/ 	.word	0x000006d0
        /*01d8*/ 	.word	0x000000ff
        /*01dc*/ 	.word	0x000000c0
        /*01e0*/ 	.short	0x0100
        /*01e2*/ 	.byte	0x05
	.zero		1


	//   ....[19]....
        /*01e4*/ 	.word	0x000006e0
        /*01e8*/ 	.word	0x000000ff
        /*01ec*/ 	.word	0x000000c8
        /*01f0*/ 	.short	0x0100
        /*01f2*/ 	.byte	0x05
	.zero		1


	//   ....[20]....
        /*01f4*/ 	.word	0x00000720
        /*01f8*/ 	.word	0x000000ff
        /*01fc*/ 	.word	0x000000a0
        /*0200*/ 	.short	0x0100
        /*0202*/ 	.byte	0x0a
	.zero		1


	//   ....[21]....
        /*0204*/ 	.word	0x00000740
        /*0208*/ 	.word	0x000000ff
        /*020c*/ 	.word	0x000000a8
        /*0210*/ 	.short	0x0100
        /*0212*/ 	.byte	0x0a
	.zero		1


	//   ....[22]....
        /*0214*/ 	.word	0x00000750
        /*0218*/ 	.word	0x000000ff
        /*021c*/ 	.word	0x000000b0
        /*0220*/ 	.short	0x0100
        /*0222*/ 	.byte	0x0a
	.zero		1


	//   ....[23]....
        /*0224*/ 	.word	0x00000760
        /*0228*/ 	.word	0x000000ff
        /*022c*/ 	.word	0x000000b8
        /*0230*/ 	.short	0x0100
        /*0232*/ 	.byte	0x0a
	.zero		1


	//   ....[24]....
        /*0234*/ 	.word	0x00001690
        /*0238*/ 	.word	0x000000ff
        /*023c*/ 	.word	0xfffffff8
        /*0240*/ 	.short	0x010a
        /*0242*/ 	.byte	0x2e
	.zero		1


	//   ....[25]....
        /*0244*/ 	.word	0x00001ad0
        /*0248*/ 	.word	0x00000003
        /*024c*/ 	.word	0x00000000
        /*0250*/ 	.short	0x010a
        /*0252*/ 	.byte	0x3f
	.zero		1


	//   ....[26]....
        /*0254*/ 	.word	0x00001b10
        /*0258*/ 	.word	0x00000003
        /*025c*/ 	.word	0x00000000
        /*0260*/ 	.short	0x010a
        /*0262*/ 	.byte	0x3f
	.zero		1


	//   ....[27]....
        /*0264*/ 	.word	0x00001c20
        /*0268*/ 	.word	0x00000003
        /*026c*/ 	.word	0x00000000
        /*0270*/ 	.short	0x010a
        /*0272*/ 	.byte	0x3f
	.zero		1


	//   ....[28]....
        /*0274*/ 	.word	0x00002560
        /*0278*/ 	.word	0x00000003
        /*027c*/ 	.word	0x00000000
        /*0280*/ 	.short	0x010a
        /*0282*/ 	.byte	0x3f
	.zero		1


	//   ....[29]....
        /*0284*/ 	.word	0x00002880
        /*0288*/ 	.word	0x0000000f
        /*028c*/ 	.word	0x00000000
        /*0290*/ 	.short	0x010a
        /*0292*/ 	.byte	0x3f
	.zero		1


	//   ....[30]....
        /*0294*/ 	.word	0x00002d40
        /*0298*/ 	.word	0x000000ff
        /*029c*/ 	.word	0x00000000
        /*02a0*/ 	.short	0x0101
        /*02a2*/ 	.byte	0x05
	.zero		1


	//   ....[31]....
        /*02a4*/ 	.word	0x00003010
        /*02a8*/ 	.word	0x0000000f
        /*02ac*/ 	.word	0x00000000
        /*02b0*/ 	.short	0x010a
        /*02b2*/ 	.byte	0x3f
	.zero		1


	//   ....[32]....
        /*02b4*/ 	.word	0x000037a0
        /*02b8*/ 	.word	0x000000ff
        /*02bc*/ 	.word	0x00000000
        /*02c0*/ 	.short	0x0101
        /*02c2*/ 	.byte	0x04
	.zero		1


	//   ....[33]....
        /*02c4*/ 	.word	0x00003a80
        /*02c8*/ 	.word	0x00000000
        /*02cc*/ 	.word	0x00000000
        /*02d0*/ 	.short	0x0101
        /*02d2*/ 	.byte	0x2d
	.zero		1


	//   ....[34]....
        /*02d4*/ 	.word	0x00003b40
        /*02d8*/ 	.word	0x000000ff
        /*02dc*/ 	.word	0x00000000
        /*02e0*/ 	.short	0x0101
        /*02e2*/ 	.byte	0x06
	.zero		1


	//   ....[35]....
        /*02e4*/ 	.word	0x00003bb0
        /*02e8*/ 	.word	0x000000ff
        /*02ec*/ 	.word	0x00000008
        /*02f0*/ 	.short	0x010a
        /*02f2*/ 	.byte	0x2e
	.zero		1


	//   ....[36]....
        /*02f4*/ 	.word	0x00008450
        /*02f8*/ 	.word	0x00000000
        /*02fc*/ 	.word	0x00000000
        /*0300*/ 	.short	0x0101
        /*0302*/ 	.byte	0x2d
	.zero		1


	//   ....[37]....
        /*0304*/ 	.word	0x00008f90
        /*0308*/ 	.word	0x00000006
        /*030c*/ 	.word	0x00000048
        /*0310*/ 	.short	0x010a
        /*0312*/ 	.byte	0x3f
	.zero		1


	//   ....[38]....
        /*0314*/ 	.word	0x00009370
        /*0318*/ 	.word	0x00000003
        /*031c*/ 	.word	0x000000c8
        /*0320*/ 	.short	0x0101
        /*0322*/ 	.byte	0x3f
	.zero		1


	//   ....[39]....
        /*0324*/ 	.word	0x00009aa0
        /*0328*/ 	.word	0x00000005
        /*032c*/ 	.word	0x00000000
        /*0330*/ 	.short	0x010a
        /*0332*/ 	.byte	0x3f
	.zero		1


	//   ....[40]....
        /*0334*/ 	.word	0x00009b20
        /*0338*/ 	.word	0x00000007
        /*033c*/ 	.word	0x00000000
        /*0340*/ 	.short	0x010a
        /*0342*/ 	.byte	0x3f
	.zero		1


	//   ....[41]....
        /*0344*/ 	.word	0x00009bb0
        /*0348*/ 	.word	0x00000006
        /*034c*/ 	.word	0x00000000
        /*0350*/ 	.short	0x010a
        /*0352*/ 	.byte	0x3f
	.zero		1


	//   ....[42]....
        /*0354*/ 	.word	0x00009c40
        /*0358*/ 	.word	0x00000009
        /*035c*/ 	.word	0x00000000
        /*0360*/ 	.short	0x010a
        /*0362*/ 	.byte	0x3f
	.zero		1


	//   ....[43]....
        /*0364*/ 	.word	0x00009cd0
        /*0368*/ 	.word	0x00000006
        /*036c*/ 	.word	0x00000000
        /*0370*/ 	.short	0x010a
        /*0372*/ 	.byte	0x3f
	.zero		1


	//   ....[44]....
        /*0374*/ 	.word	0x00009d60
        /*0378*/ 	.word	0x00000009
        /*037c*/ 	.word	0x00000000
        /*0380*/ 	.short	0x010a
        /*0382*/ 	.byte	0x3f
	.zero		1


	//   ....[45]....
        /*0384*/ 	.word	0x00009df0
        /*0388*/ 	.word	0x00000008
        /*038c*/ 	.word	0x00000000
        /*0390*/ 	.short	0x010a
        /*0392*/ 	.byte	0x3f
	.zero		1


	//   ....[46]....
        /*0394*/ 	.word	0x00009e80
        /*0398*/ 	.word	0x0000000b
        /*039c*/ 	.word	0x00000000
        /*03a0*/ 	.short	0x010a
        /*03a2*/ 	.byte	0x3f
	.zero		1


	//   ....[47]....
        /*03a4*/ 	.word	0x00009f10
        /*03a8*/ 	.word	0x00000003
        /*03ac*/ 	.word	0x00000000
        /*03b0*/ 	.short	0x010a
        /*03b2*/ 	.byte	0x3f
	.zero		1


	//   ....[48]....
        /*03b4*/ 	.word	0x00009f80
        /*03b8*/ 	.word	0x00000003
        /*03bc*/ 	.word	0xfffffff8
        /*03c0*/ 	.short	0x010a
        /*03c2*/ 	.byte	0x3f
	.zero		1


	//   ....[49]....
        /*03c4*/ 	.word	0x0000a040
        /*03c8*/ 	.word	0x00000003
        /*03cc*/ 	.word	0x00000000
        /*03d0*/ 	.short	0x010a
        /*03d2*/ 	.byte	0x3f
	.zero		1


	//   ....[50]....
        /*03d4*/ 	.word	0x0000a090
        /*03d8*/ 	.word	0x00000003
        /*03dc*/ 	.word	0x00000000
        /*03e0*/ 	.short	0x010a
        /*03e2*/ 	.byte	0x3f
	.zero		1


	//   ....[51]....
        /*03e4*/ 	.word	0x0000a0e0
        /*03e8*/ 	.word	0x0000000f
        /*03ec*/ 	.word	0x00000000
        /*03f0*/ 	.short	0x010a
        /*03f2*/ 	.byte	0x3f
	.zero		1


	//   ....[52]....
        /*03f4*/ 	.word	0x0000a140
        /*03f8*/ 	.word	0x00000004
        /*03fc*/ 	.word	0x00000008
        /*0400*/ 	.short	0x010a
        /*0402*/ 	.byte	0x3f
	.zero		1


	//   ....[53]....
        /*0404*/ 	.word	0x0000a210
        /*0408*/ 	.word	0x00000006
        /*040c*/ 	.word	0x00000048
        /*0410*/ 	.short	0x010a
        /*0412*/ 	.byte	0x3f
	.zero		1


	//   ....[54]....
        /*0414*/ 	.word	0x0000a2e0
        /*0418*/ 	.word	0x00000005
        /*041c*/ 	.word	0x00000000
        /*0420*/ 	.short	0x010a
        /*0422*/ 	.byte	0x3f
	.zero		1


	//   ....[55]....
        /*0424*/ 	.word	0x0000a330
        /*0428*/ 	.word	0x00000007
        /*042c*/ 	.word	0x00000000
        /*0430*/ 	.short	0x010a
        /*0432*/ 	.byte	0x3f
	.zero		1


	//   ....[56]....
        /*0434*/ 	.word	0x0000a380
        /*0438*/ 	.word	0x00000006
        /*043c*/ 	.word	0x00000000
        /*0440*/ 	.short	0x010a
        /*0442*/ 	.byte	0x3f
	.zero		1


	//   ....[57]....
        /*0444*/ 	.word	0x0000a3d0
        /*0448*/ 	.word	0x00000009
        /*044c*/ 	.word	0x00000000
        /*0450*/ 	.short	0x010a
        /*0452*/ 	.byte	0x3f
	.zero		1


	//   ....[58]....
        /*0454*/ 	.word	0x0000a420
        /*0458*/ 	.word	0x00000006
        /*045c*/ 	.word	0x00000000
        /*0460*/ 	.short	0x010a
        /*0462*/ 	.byte	0x3f
	.zero		1


	//   ....[59]....
        /*0464*/ 	.word	0x0000a470
        /*0468*/ 	.word	0x00000009
        /*046c*/ 	.word	0x00000000
        /*0470*/ 	.short	0x010a
        /*0472*/ 	.byte	0x3f
	.zero		1


	//   ....[60]....
        /*0474*/ 	.word	0x0000a4c0
        /*0478*/ 	.word	0x00000008
        /*047c*/ 	.word	0x00000000
        /*0480*/ 	.short	0x010a
        /*0482*/ 	.byte	0x3f
	.zero		1


	//   ....[61]....
        /*0484*/ 	.word	0x0000a510
        /*0488*/ 	.word	0x0000000b
        /*048c*/ 	.word	0x00000000
        /*0490*/ 	.short	0x010a
        /*0492*/ 	.byte	0x3f
	.zero		1


	//----- nvinfo : EIATTR_NUM_MBARRIERS
	.align		4
.L_36:
        /*0494*/ 	.byte	0x03, 0x38
        /*0496*/ 	.short	0x0018


	//----- nvinfo : EIATTR_EXIT_INSTR_OFFSETS
	.align		4
        /*0498*/ 	.byte	0x04, 0x1c
        /*049a*/ 	.short	(.L_38 - .L_37)


	//   ....[0]....
.L_37:
        /*049c*/ 	.word	0x00001280


	//   ....[1]....
        /*04a0*/ 	.word	0x000012e0


	//   ....[2]....
        /*04a4*/ 	.word	0x00008a30


	//   ....[3]....
        /*04a8*/ 	.word	0x00008a60


	//   ....[4]....
        /*04ac*/ 	.word	0x00009f60


	//----- nvinfo : EIATTR_MAX_THREADS
	.align		4
.L_38:
        /*04b0*/ 	.byte	0x04, 0x05
        /*04b2*/ 	.short	(.L_40 - .L_39)
.L_39:
        /*04b4*/ 	.word	0x00000180
        /*04b8*/ 	.word	0x00000001
        /*04bc*/ 	.word	0x00000001


	//----- nvinfo : EIATTR_CRS_STACK_SIZE
	.align		4
.L_40:
        /*04c0*/ 	.byte	0x04, 0x1e
        /*04c2*/ 	.short	(.L_42 - .L_41)
.L_41:
        /*04c4*/ 	.word	0x00000000


	//----- nvinfo : EIATTR_CBANK_PARAM_SIZE
	.align		4
.L_42:
        /*04c8*/ 	.byte	0x03, 0x19
        /*04ca*/ 	.short	0x0470


	//----- nvinfo : EIATTR_PARAM_CBANK
	.align		4
        /*04cc*/ 	.byte	0x04, 0x0a
        /*04ce*/ 	.short	(.L_44 - .L_43)
	.align		4
.L_43:
        /*04d0*/ 	.word	index@(.nv.constant0._ZN7cutlass13device_kernelINS_4gemm6kernel13GemmUniversalIN4cute5tupleIJiiiiEEENS1_10collective13CollectiveMmaINS1_39MainloopSm90TmaGmmaRmemAWarpSpecializedILi9ENS5_IJNS4_1CILi1EEESB_SB_EEENS1_32KernelTmaWarpSpecializedPingpongEEENS5_IJNSA_ILi64EEENSA_ILi128EEESG_EEENS_12float_e5m2_tENS5_IJSB_llEEESI_NS5_IJlSB_lEEENS4_8TiledMMAINS4_8MMA_AtomIJNS4_4SM904GMMA31MMA_64x128x32_F32E5M2E5M2_RS_TNILNSO_7ScaleInE1ELSQ_1EEEEEENS4_6LayoutISC_NS5_IJNSA_ILi0EEESU_SU_EEEEENS5_IJNS4_10UnderscoreESX_SX_EEEEENS4_13SM90_TMA_LOADENS4_14ComposedLayoutINS4_7SwizzleILi2ELi4ELi3EEENS4_18smem_ptr_flag_bitsILi8EEENST_INS5_IJSF_NSA_ILi8EEEEEENS5_IJSB_SF_EEEEEEENS4_9Copy_AtomIJNS4_39AutoVectorizingCopyWithAssumedAlignmentILi128EEESI_EEENS4_8identityES10_NS11_INS12_ILi3ELi4ELi3EEES15_NST_INS5_IJS16_SG_EEENS5_IJSG_SB_EEEEEEEvS1F_EENS_8epilogue10collective6detail29Sm90TmaWarpSpecializedAdapterINS1N_15DefaultEpilogueISI_SK_SK_NS1M_6thread17LinearCombinationISI_Li1EffLNS1R_9ScaleType4KindE0ELNS_15FloatRoundStyleE2ESI_EENS1_15EpilogueDefaultEEEEEvvEEEEvNT_6ParamsE)
        /*04d4*/ 	.short	0x0210
        /*04d6*/ 	.short	0x0470


	//----- nvinfo : EIATTR_SW_WAR
	.align		4
.L_44:
        /*04d8*/ 	.byte	0x04, 0x36
        /*04da*/ 	.short	(.L_46 - .L_45)
.L_45:
        /*04dc*/ 	.word	0x00000008
.L_46:


//--------------------- .nv.callgraph             --------------------------
	.section	.nv.callgraph,"",@"SHT_CUDA_CALLGRAPH"
	.align	4
	.sectionentsize	8
	.align		4
        /*0000*/ 	.word	0x00000000
	.align		4
        /*0004*/ 	.word	0xffffffff
	.align		4
        /*0008*/ 	.word	index@(_ZN7cutlass13device_kernelINS_4gemm6kernel13GemmUniversalIN4cute5tupleIJiiiiEEENS1_10collective13CollectiveMmaINS1_39MainloopSm90TmaGmmaRmemAWarpSpecializedILi9ENS5_IJNS4_1CILi1EEESB_SB_EEENS1_32KernelTmaWarpSpecializedPingpongEEENS5_IJNSA_ILi64EEENSA_ILi128EEESG_EEENS_12float_e5m2_tENS5_IJSB_llEEESI_NS5_IJlSB_lEEENS4_8TiledMMAINS4_8MMA_AtomIJNS4_4SM904GMMA31MMA_64x128x32_F32E5M2E5M2_RS_TNILNSO_7ScaleInE1ELSQ_1EEEEEENS4_6LayoutISC_NS5_IJNSA_ILi0EEESU_SU_EEEEENS5_IJNS4_10UnderscoreESX_SX_EEEEENS4_13SM90_TMA_LOADENS4_14ComposedLayoutINS4_7SwizzleILi2ELi4ELi3EEENS4_18smem_ptr_flag_bitsILi8EEENST_INS5_IJSF_NSA_ILi8EEEEEENS5_IJSB_SF_EEEEEEENS4_9Copy_AtomIJNS4_39AutoVectorizingCopyWithAssumedAlignmentILi128EEESI_EEENS4_8identityES10_NS11_INS12_ILi3ELi4ELi3EEES15_NST_INS5_IJS16_SG_EEENS5_IJSG_SB_EEEEEEEvS1F_EENS_8epilogue10collective6detail29Sm90TmaWarpSpecializedAdapterINS1N_15DefaultEpilogueISI_SK_SK_NS1M_6thread17LinearCombinationISI_Li1EffLNS1R_9ScaleType4KindE0ELNS_15FloatRoundStyleE2ESI_EENS1_15EpilogueDefaultEEEEEvvEEEEvNT_6ParamsE)
	.align		4
        /*000c*/ 	.word	index@(__assertfail)
	.align		4
        /*0010*/ 	.word	0x00000000
	.align		4
        /*0014*/ 	.word	0xfffffffe
	.align		4
        /*0018*/ 	.word	0x00000000
	.align		4
        /*001c*/ 	.word	0xfffffffd
	.align		4
        /*0020*/ 	.word	0x00000000
	.align		4
        /*0024*/ 	.word	0xfffffffc


//--------------------- .nv.constant4             --------------------------
	.section	.nv.constant4,"a",@progbits
	.align	8
	.align		8
.nv.constant4:
        /*0000*/ 	.dword	__assertfail
	.align		8
        /*0008*/ 	.dword	__unnamed_1
	.align		8
        /*0010*/ 	.dword	__unnamed_2
	.align		8
        /*0018*/ 	.dword	_ZN40_INTERNAL_21721539_4_k_cu_5d292d4b_239984cuda3std3__45__cpo5beginE
	.align		8
        /*0020*/ 	.dword	_ZN40_INTERNAL_21721539_4_k_cu_5d292d4b_239984cuda3std3__45__cpo3endE
	.align		8
        /*0028*/ 	.dword	_ZN40_INTERNAL_21721539_4_k_cu_5d292d4b_239984cuda3std3__45__cpo6cbeginE
	.align		8
        /*0030*/ 	.dword	_ZN40_INTERNAL_21721539_4_k_cu_5d292d4b_239984cuda3std3__45__cpo4cendE
	.align		8
        /*0038*/ 	.dword	_ZN40_INTERNAL_21721539_4_k_cu_5d292d4b_239984cuda3std3__442_GLOBAL__N__21721539_4_k_cu_5d292d4b_239986ignoreE
	.align		8
        /*0040*/ 	.dword	_ZN40_INTERNAL_21721539_4_k_cu_5d292d4b_239984cuda3std3__419piecewise_constructE
	.align		8
        /*0048*/ 	.dword	_ZN40_INTERNAL_21721539_4_k_cu_5d292d4b_239984cuda3std3__48in_placeE
	.align		8
        /*0050*/ 	.dword	_ZN40_INTERNAL_21721539_4_k_cu_5d292d4b_239984cuda3std6ranges3__45__cpo4swapE
	.align		8
        /*0058*/ 	.dword	_ZN40_INTERNAL_21721539_4_k_cu_5d292d4b_239984cuda3std6ranges3__45__cpo9iter_moveE
	.align		8
        /*0060*/ 	.dword	_ZN40_INTERNAL_21721539_4_k_cu_5d292d4b_239984cute7productE
	.align		8
        /*0068*/ 	.dword	_ZN40_INTERNAL_21721539_4_k_cu_5d292d4b_239984cute1_E
	.align		8
        /*0070*/ 	.dword	$str$24
	.align		8
        /*0078*/ 	.dword	$str$25


//--------------------- .text._ZN7cutlass13device_kernelINS_4gemm6kernel13GemmUniversalIN4cute5tupleIJiiiiEEENS1_10collective13CollectiveMmaINS1_39MainloopSm90TmaGmmaRmemAWarpSpecializedILi9ENS5_IJNS4_1CILi1EEESB_SB_EEENS1_32KernelTmaWarpSpecializedPingpongEEENS5_IJNSA_ILi64EEENSA_ILi128EEESG_EEENS_12float_e5m2_tENS5_IJSB_llEEESI_NS5_IJlSB_lEEENS4_8TiledMMAINS4_8MMA_AtomIJNS4_4SM904GMMA31MMA_64x128x32_F32E5M2E5M2_RS_TNILNSO_7ScaleInE1ELSQ_1EEEEEENS4_6LayoutISC_NS5_IJNSA_ILi0EEESU_SU_EEEEENS5_IJNS4_10UnderscoreESX_SX_EEEEENS4_13SM90_TMA_LOADENS4_14ComposedLayoutINS4_7SwizzleILi2ELi4ELi3EEENS4_18smem_ptr_flag_bitsILi8EEENST_INS5_IJSF_NSA_ILi8EEEEEENS5_IJSB_SF_EEEEEEENS4_9Copy_AtomIJNS4_39AutoVectorizingCopyWithAssumedAlignmentILi128EEESI_EEENS4_8identityES10_NS11_INS12_ILi3ELi4ELi3EEES15_NST_INS5_IJS16_SG_EEENS5_IJSG_SB_EEEEEEEvS1F_EENS_8epilogue10collective6detail29Sm90TmaWarpSpecializedAdapterINS1N_15DefaultEpilogueISI_SK_SK_NS1M_6thread17LinearCombinationISI_Li1EffLNS1R_9ScaleType4KindE0ELNS_15FloatRoundStyleE2ESI_EENS1_15EpilogueDefaultEEEEEvvEEEEvNT_6ParamsE --------------------------
	.section	.text._ZN7cutlass13device_kernelINS_4gemm6kernel13GemmUniversalIN4cute5tupleIJiiiiEEENS1_10collective13CollectiveMmaINS1_39MainloopSm90TmaGmmaRmemAWarpSpecializedILi9ENS5_IJNS4_1CILi1EEESB_SB_EEENS1_32KernelTmaWarpSpecializedPingpongEEENS5_IJNSA_ILi64EEENSA_ILi128EEESG_EEENS_12float_e5m2_tENS5_IJSB_llEEESI_NS5_IJlSB_lEEENS4_8TiledMMAINS4_8MMA_AtomIJNS4_4SM904GMMA31MMA_64x128x32_F32E5M2E5M2_RS_TNILNSO_7ScaleInE1ELSQ_1EEEEEENS4_6LayoutISC_NS5_IJNSA_ILi0EEESU_SU_EEEEENS5_IJNS4_10UnderscoreESX_SX_EEEEENS4_13SM90_TMA_LOADENS4_14ComposedLayoutINS4_7SwizzleILi2ELi4ELi3EEENS4_18smem_ptr_flag_bitsILi8EEENST_INS5_IJSF_NSA_ILi8EEEEEENS5_IJSB_SF_EEEEEEENS4_9Copy_AtomIJNS4_39AutoVectorizingCopyWithAssumedAlignmentILi128EEESI_EEENS4_8identityES10_NS11_INS12_ILi3ELi4ELi3EEES15_NST_INS5_IJS16_SG_EEENS5_IJSG_SB_EEEEEEEvS1F_EENS_8epilogue10collective6detail29Sm90TmaWarpSpecializedAdapterINS1N_15DefaultEpilogueISI_SK_SK_NS1M_6thread17LinearCombinationISI_Li1EffLNS1R_9ScaleType4KindE0ELNS_15FloatRoundStyleE2ESI_EENS1_15EpilogueDefaultEEEEEvvEEEEvNT_6ParamsE,"ax",@progbits
	.align	128
.text._ZN7cutlass13device_kernelINS_4gemm6kernel13GemmUniversalIN4cute5tupleIJiiiiEEENS1_10collective13CollectiveMmaINS1_39MainloopSm90TmaGmmaRmemAWarpSpecializedILi9ENS5_IJNS4_1CILi1EEESB_SB_EEENS1_32KernelTmaWarpSpecializedPingpongEEENS5_IJNSA_ILi64EEENSA_ILi128EEESG_EEENS_12float_e5m2_tENS5_IJSB_llEEESI_NS5_IJlSB_lEEENS4_8TiledMMAINS4_8MMA_AtomIJNS4_4SM904GMMA31MMA_64x128x32_F32E5M2E5M2_RS_TNILNSO_7ScaleInE1ELSQ_1EEEEEENS4_6LayoutISC_NS5_IJNSA_ILi0EEESU_SU_EEEEENS5_IJNS4_10UnderscoreESX_SX_EEEEENS4_13SM90_TMA_LOADENS4_14ComposedLayoutINS4_7SwizzleILi2ELi4ELi3EEENS4_18smem_ptr_flag_bitsILi8EEENST_INS5_IJSF_NSA_ILi8EEEEEENS5_IJSB_SF_EEEEEEENS4_9Copy_AtomIJNS4_39AutoVectorizingCopyWithAssumedAlignmentILi128EEESI_EEENS4_8identityES10_NS11_INS12_ILi3ELi4ELi3EEES15_NST_INS5_IJS16_SG_EEENS5_IJSG_SB_EEEEEEEvS1F_EENS_8epilogue10collective6detail29Sm90TmaWarpSpecializedAdapterINS1N_15DefaultEpilogueISI_SK_SK_NS1M_6thread17LinearCombinationISI_Li1EffLNS1R_9ScaleType4KindE0ELNS_15FloatRoundStyleE2ESI_EENS1_15EpilogueDefaultEEEEEvvEEEEvNT_6ParamsE:
        .type           _ZN7cutlass13device_kernelINS_4gemm6kernel13GemmUniversalIN4cute5tupleIJiiiiEEENS1_10collective13CollectiveMmaINS1_39MainloopSm90TmaGmmaRmemAWarpSpecializedILi9ENS5_IJNS4_1CILi1EEESB_SB_EEENS1_32KernelTmaWarpSpecializedPingpongEEENS5_IJNSA_ILi64EEENSA_ILi128EEESG_EEENS_12float_e5m2_tENS5_IJSB_llEEESI_NS5_IJlSB_lEEENS4_8TiledMMAINS4_8MMA_AtomIJNS4_4SM904GMMA31MMA_64x128x32_F32E5M2E5M2_RS_TNILNSO_7ScaleInE1ELSQ_1EEEEEENS4_6LayoutISC_NS5_IJNSA_ILi0EEESU_SU_EEEEENS5_IJNS4_10UnderscoreESX_SX_EEEEENS4_13SM90_TMA_LOADENS4_14ComposedLayoutINS4_7SwizzleILi2ELi4ELi3EEENS4_18smem_ptr_flag_bitsILi8EEENST_INS5_IJSF_NSA_ILi8EEEEEENS5_IJSB_SF_EEEEEEENS4_9Copy_AtomIJNS4_39AutoVectorizingCopyWithAssumedAlignmentILi128EEESI_EEENS4_8identityES10_NS11_INS12_ILi3ELi4ELi3EEES15_NST_INS5_IJS16_SG_EEENS5_IJSG_SB_EEEEEEEvS1F_EENS_8epilogue10collective6detail29Sm90TmaWarpSpecializedAdapterINS1N_15DefaultEpilogueISI_SK_SK_NS1M_6thread17LinearCombinationISI_Li1EffLNS1R_9ScaleType4KindE0ELNS_15FloatRoundStyleE2ESI_EENS1_15EpilogueDefaultEEEEEvvEEEEvNT_6ParamsE,@function
        .size           _ZN7cutlass13device_kernelINS_4gemm6kernel13GemmUniversalIN4cute5tupleIJiiiiEEENS1_10collective13CollectiveMmaINS1_39MainloopSm90TmaGmmaRmemAWarpSpecializedILi9ENS5_IJNS4_1CILi1EEESB_SB_EEENS1_32KernelTmaWarpSpecializedPingpongEEENS5_IJNSA_ILi64EEENSA_ILi128EEESG_EEENS_12float_e5m2_tENS5_IJSB_llEEESI_NS5_IJlSB_lEEENS4_8TiledMMAINS4_8MMA_AtomIJNS4_4SM904GMMA31MMA_64x128x32_F32E5M2E5M2_RS_TNILNSO_7ScaleInE1ELSQ_1EEEEEENS4_6LayoutISC_NS5_IJNSA_ILi0EEESU_SU_EEEEENS5_IJNS4_10UnderscoreESX_SX_EEEEENS4_13SM90_TMA_LOADENS4_14ComposedLayoutINS4_7SwizzleILi2ELi4ELi3EEENS4_18smem_ptr_flag_bitsILi8EEENST_INS5_IJSF_NSA_ILi8EEEEEENS5_IJSB_SF_EEEEEEENS4_9Copy_AtomIJNS4_39AutoVectorizingCopyWithAssumedAlignmentILi128EEESI_EEENS4_8identityES10_NS11_INS12_ILi3ELi4ELi3EEES15_NST_INS5_IJS16_SG_EEENS5_IJSG_SB_EEEEEEEvS1F_EENS_8epilogue10collective6detail29Sm90TmaWarpSpecializedAdapterINS1N_15DefaultEpilogueISI_SK_SK_NS1M_6thread17LinearCombinationISI_Li1EffLNS1R_9ScaleType4KindE0ELNS_15FloatRoundStyleE2ESI_EENS1_15EpilogueDefaultEEEEEvvEEEEvNT_6ParamsE,(.L_x_227 - _ZN7cutlass13device_kernelINS_4gemm6kernel13GemmUniversalIN4cute5tupleIJiiiiEEENS1_10collective13CollectiveMmaINS1_39MainloopSm90TmaGmmaRmemAWarpSpecializedILi9ENS5_IJNS4_1CILi1EEESB_SB_EEENS1_32KernelTmaWarpSpecializedPingpongEEENS5_IJNSA_ILi64EEENSA_ILi128EEESG_EEENS_12float_e5m2_tENS5_IJSB_llEEESI_NS5_IJlSB_lEEENS4_8TiledMMAINS4_8MMA_AtomIJNS4_4SM904GMMA31MMA_64x128x32_F32E5M2E5M2_RS_TNILNSO_7ScaleInE1ELSQ_1EEEEEENS4_6LayoutISC_NS5_IJNSA_ILi0EEESU_SU_EEEEENS5_IJNS4_10UnderscoreESX_SX_EEEEENS4_13SM90_TMA_LOADENS4_14ComposedLayoutINS4_7SwizzleILi2ELi4ELi3EEENS4_18smem_ptr_flag_bitsILi8EEENST_INS5_IJSF_NSA_ILi8EEEEEENS5_IJSB_SF_EEEEEEENS4_9Copy_AtomIJNS4_39AutoVectorizingCopyWithAssumedAlignmentILi128EEESI_EEENS4_8identityES10_NS11_INS12_ILi3ELi4ELi3EEES15_NST_INS5_IJS16_SG_EEENS5_IJSG_SB_EEEEEEEvS1F_EENS_8epilogue10collective6detail29Sm90TmaWarpSpecializedAdapterINS1N_15DefaultEpilogueISI_SK_SK_NS1M_6thread17LinearCombinationISI_Li1EffLNS1R_9ScaleType4KindE0ELNS_15FloatRoundStyleE2ESI_EENS1_15EpilogueDefaultEEEEEvvEEEEvNT_6ParamsE)
        .other          _ZN7cutlass13device_kernelINS_4gemm6kernel13GemmUniversalIN4cute5tupleIJiiiiEEENS1_10collective13CollectiveMmaINS1_39MainloopSm90TmaGmmaRmemAWarpSpecializedILi9ENS5_IJNS4_1CILi1EEESB_SB_EEENS1_32KernelTmaWarpSpecializedPingpongEEENS5_IJNSA_ILi64EEENSA_ILi128EEESG_EEENS_12float_e5m2_tENS5_IJSB_llEEESI_NS5_IJlSB_lEEENS4_8TiledMMAINS4_8MMA_AtomIJNS4_4SM904GMMA31MMA_64x128x32_F32E5M2E5M2_RS_TNILNSO_7ScaleInE1ELSQ_1EEEEEENS4_6LayoutISC_NS5_IJNSA_ILi0EEESU_SU_EEEEENS5_IJNS4_10UnderscoreESX_SX_EEEEENS4_13SM90_TMA_LOADENS4_14ComposedLayoutINS4_7SwizzleILi2ELi4ELi3EEENS4_18smem_ptr_flag_bitsILi8EEENST_INS5_IJSF_NSA_ILi8EEEEEENS5_IJSB_SF_EEEEEEENS4_9Copy_AtomIJNS4_39AutoVectorizingCopyWithAssumedAlignmentILi128EEESI_EEENS4_8identityES10_NS11_INS12_ILi3ELi4ELi3EEES15_NST_INS5_IJS16_SG_EEENS5_IJSG_SB_EEEEEEEvS1F_EENS_8epilogue10collective6detail29Sm90TmaWarpSpecializedAdapterINS1N_15DefaultEpilogueISI_SK_SK_NS1M_6thread17LinearCombinationISI_Li1EffLNS1R_9ScaleType4KindE0ELNS_15FloatRoundStyleE2ESI_EENS1_15EpilogueDefaultEEEEEvvEEEEvNT_6ParamsE,@"STO_CUDA_ENTRY STV_DEFAULT"
_ZN7cutlass13device_kernelINS_4gemm6kernel13GemmUniversalIN4cute5tupleIJiiiiEEENS1_10collective13CollectiveMmaINS1_39MainloopSm90TmaGmmaRmemAWarpSpecializedILi9ENS5_IJNS4_1CILi1EEESB_SB_EEENS1_32KernelTmaWarpSpecializedPingpongEEENS5_IJNSA_ILi64EEENSA_ILi128EEESG_EEENS_12float_e5m2_tENS5_IJSB_llEEESI_NS5_IJlSB_lEEENS4_8TiledMMAINS4_8MMA_AtomIJNS4_4SM904GMMA31MMA_64x128x32_F32E5M2E5M2_RS_TNILNSO_7ScaleInE1ELSQ_1EEEEEENS4_6LayoutISC_NS5_IJNSA_ILi0EEESU_SU_EEEEENS5_IJNS4_10UnderscoreESX_SX_EEEEENS4_13SM90_TMA_LOADENS4_14ComposedLayoutINS4_7SwizzleILi2ELi4ELi3EEENS4_18smem_ptr_flag_bitsILi8EEENST_INS5_IJSF_NSA_ILi8EEEEEENS5_IJSB_SF_EEEEEEENS4_9Copy_AtomIJNS4_39AutoVectorizingCopyWithAssumedAlignmentILi128EEESI_EEENS4_8identityES10_NS11_INS12_ILi3ELi4ELi3EEES15_NST_INS5_IJS16_SG_EEENS5_IJSG_SB_EEEEEEEvS1F_EENS_8epilogue10collective6detail29Sm90TmaWarpSpecializedAdapterINS1N_15DefaultEpilogueISI_SK_SK_NS1M_6thread17LinearCombinationISI_Li1EffLNS1R_9ScaleType4KindE0ELNS_15FloatRoundStyleE2ESI_EENS1_15EpilogueDefaultEEEEEvvEEEEvNT_6ParamsE:
[----:B------:R-:W0:Y:S01]  /*0000*/  LDC R1, c[0x0][0x28] ;  /* 0x00000a00ff017b82 */ /* 0x000e220000000800 */
[----:B------:R-:W1:Y:S01]  /*0010*/  S2R R0, SR_TID.X ;  /* 0x0000000000007919 */ /* 0x000e620000002100 */
[----:B------:R-:W-:Y:S01]  /*0020*/  ELECT P0, URZ, PT ;  /* 0x00000000003f782f */ /* 0x000fe20003800000 */
[----:B------:R-:W-:Y:S01]  /*0030*/  BSSY B0, `(.L_x_0) ;  /* 0x0000014000007945 */ /* 0x000fe20003800000 */
[----:B-1----:R-:W-:-:S05]  /*0040*/  SHF.R.U32.HI R2, RZ, 0x5, R0 ;  /* 0x00000005ff027819 */ /* 0x002fca0000011600 */
[----:B------:R-:W1:Y:S02]  /*0050*/  SHFL.IDX PT, R3, R2, RZ, 0x1f ;  /* 0x00001fff02037589 */ /* 0x000e6400000e0000 */
[----:B-1----:R-:W-:Y:S02]  /*0060*/  R2UR UR4, R3 ;  /* 0x00000000030472ca */ /* 0x002fe400000e0000 */
[----:B------:R-:W-:-:S05]  /*0070*/  SHF.R.U32.HI R3, RZ, 0x7, R0 ;  /* 0x00000007ff037819 */ /* 0x000fca0000011600 */
[----:B------:R1:W2:Y:S06]  /*0080*/  SHFL.IDX PT, R4, R3, RZ, 0x1f ;  /* 0x00001fff03047589 */ /* 0x0002ac00000e0000 */
[----:B------:R-:W-:Y:S02]  /*0090*/  USHF.R.S32.HI UR5, URZ, 0x1f, UR4 ;  /* 0x0000001f3f057899 */ /* 0x000fe40008011404 */
[----:B------:R-:W-:Y:S02]  /*00a0*/  ISETP.NE.OR P0, PT, RZ, UR4, !P0 ;  /* 0x00000004ff007c0c */ /* 0x000fe4000c705670 */
[----:B------:R-:W-:-:S04]  /*00b0*/  ULEA.HI UR5, UR5, UR4, URZ, 0x2 ;  /* 0x0000000405057291 */ /* 0x000fc8000f8f103f */
[----:B------:R-:W-:-:S04]  /*00c0*/  ULOP3.LUT UR5, UR5, 0xfffffffc, URZ, 0xc0, !UPT ;  /* 0xfffffffc05057892 */ /* 0x000fc8000f8ec03f */
[----:B------:R-:W-:-:S03]  /*00d0*/  UIADD3 UR4, UR4, -UR5, URZ ;  /* 0x8000000504047290 */ /* 0x000fc6000fffe03f */
[----:B01----:R-:W-:Y:S09]  /*00e0*/  @P0 BRA `(.L_x_1) ;  /* 0x0000000000200947 */ /* 0x003ff20003800000 */
[----:B------:R-:W-:Y:S02]  /*00f0*/  ULDC.64 UR6, c[0x0][0x198] ;  /* 0x0000660000067ab9 */ /* 0x000fe40000000a00 */
[----:B------:R-:W-:Y:S02]  /*0100*/  UIADD3 UR8, UP0, UR6, 0xf0, URZ ;  /* 0x000000f006087890 */ /* 0x000fe4000ff1e03f */
[----:B------:R-:W-:Y:S02]  /*0110*/  UIADD3 UR6, UP1, UR6, 0x1f0, URZ ;  /* 0x000001f006067890 */ /* 0x000fe4000ff3e03f */
[----:B------:R-:W-:Y:S02]  /*0120*/  UIADD3.X UR9, URZ, UR7, URZ, UP0, !UPT ;  /* 0x000000073f097290 */ /* 0x000fe400087fe43f */
[----:B------:R-:W-:-:S07]  /*0130*/  UIADD3.X UR7, URZ, UR7, URZ, UP1, !UPT ;  /* 0x000000073f077290 */ /* 0x000fce0008ffe43f */
[----:B------:R0:W-:Y:S02]  /*0140*/  UTMACCTL.PF [UR8] ;  /* 0x00000000080079b9 */ /* 0x0001e40008040000 */
[----:B------:R0:W-:Y:S02]  /*0150*/  UTMACCTL.PF [UR6] ;  /* 0x00000000060079b9 */ /* 0x0001e40008040000 */
[----:B0-----:R-:W-:Y:S01]  /*0160*/  NOP ;  /* 0x0000000000007918 */ /* 0x001fe20000000000 */
.L_x_1:
[----:B------:R-:W-:Y:S05]  /*0170*/  BSYNC B0 ;  /* 0x0000000000007941 */ /* 0x000fea0003800000 */
.L_x_0:
[----:B------:R-:W0:Y:S01]  /*0180*/  SHFL.IDX PT, R5, R2, RZ, 0x1f ;  /* 0x00001fff02057589 */ /* 0x000e2200000e0000 */
[----:B--2---:R-:W-:Y:S01]  /*0190*/  R2UR UR13, R4 ;  /* 0x00000000040d72ca */ /* 0x004fe200000e0000 */
[----:B------:R-:W-:-:S04]  /*01a0*/  UISETP.NE.AND UP0, UPT, UR4, 0x3, UPT ;  /* 0x000000030400788c */ /* 0x000fc8000bf05270 */
[----:B------:R-:W-:-:S08]  /*01b0*/  UISETP.EQ.OR UP0, UPT, UR4, URZ, !UP0 ;  /* 0x0000003f0400728c */ /* 0x000fd0000c702670 */
[----:B------:R-:W-:Y:S02]  /*01c0*/  UIADD3 UR12, UR13, -0x1, URZ ;  /* 0xffffffff0d0c7890 */ /* 0x000fe4000fffe03f */
[----:B------:R-:W-:Y:S02]  /*01d0*/  UISETP.EQ.AND UP0, UPT, UR13, URZ, UP0 ;  /* 0x0000003f0d00728c */ /* 0x000fe40008702270 */
[----:B------:R-:W-:Y:S02]  /*01e0*/  UISETP.GE.U32.AND UP1, UPT, UR12, 0x2, UPT ;  /* 0x000000020c00788c */ /* 0x000fe4000bf26070 */
[----:B------:R-:W-:Y:S01]  /*01f0*/  USEL UR38, URZ, 0x1, !UP0 ;  /* 0x000000013f267887 */ /* 0x000fe2000c000000 */
[----:B0-----:R-:W-:-:S03]  /*0200*/  ISETP.NE.AND P0, PT, R5, RZ, PT ;  /* 0x000000ff0500720c */ /* 0x001fc60003f05270 */
[----:B------:R-:W-:-:S10]  /*0210*/  USEL UR38, UR38, 0x2, UP1 ;  /* 0x0000000226267887 */ /* 0x000fd40008800000 */
[----:B------:R-:W-:Y:S05]  /*0220*/  @P0 BRA `(.L_x_2) ;  /* 0x00000000008c0947 */ /* 0x000fea0003800000 */
[----:B------:R-:W-:Y:S01]  /*0230*/  ELECT P0, URZ, PT ;  /* 0x00000000003f782f */ /* 0x000fe20003800000 */
[----:B------:R-:W-:-:S12]  /*0240*/  BSSY B0, `(.L_x_2) ;  /* 0x0000021000007945 */ /* 0x000fd80003800000 */
[----:B------:R-:W-:Y:S05]  /*0250*/  @!P0 BRA `(.L_x_3) ;  /* 0x00000000007c8947 */ /* 0x000fea0003800000 */
[----:B------:R-:W0:Y:S01]  /*0260*/  S2UR UR6, SR_CgaCtaId ;  /* 0x00000000000679c3 */ /* 0x000e220000008800 */
[----:B------:R-:W-:Y:S01]  /*0270*/  UMOV UR5, 0x400 ;  /* 0x0000040000057882 */ /* 0x000fe20000000000 */
[----:B------:R-:W-:Y:S01]  /*0280*/  UMOV UR7, 0x1 ;  /* 0x0000000100077882 */ /* 0x000fe20000000000 */
[----:B------:R-:W-:Y:S02]  /*0290*/  UMOV UR8, 0x80 ;  /* 0x0000008000087882 */ /* 0x000fe40000000000 */
[----:B------:R-:W-:-:S04]  /*02a0*/  UIADD3 UR8, -UR8, 0x100000, URZ ;  /* 0x0010000008087890 */ /* 0x000fc8000fffe13f */
[----:B------:R-:W-:Y:S02]  /*02b0*/  USHF.L.U32 UR9, UR8, 0xb, URZ ;  /* 0x0000000b08097899 */ /* 0x000fe4000800063f */
[----:B------:R-:W-:Y:S02]  /*02c0*/  USHF.L.U32 UR8, UR8, 0x1, URZ ;  /* 0x0000000108087899 */ /* 0x000fe4000800063f */
[----:B0-----:R-:W-:Y:S02]  /*02d0*/  ULEA UR5, UR6, UR5, 0x18 ;  /* 0x0000000506057291 */ /* 0x001fe4000f8ec03f */
[----:B------:R-:W-:-:S04]  /*02e0*/  UIADD3 UR6, -UR7, 0x100000, URZ ;  /* 0x0010000007067890 */ /* 0x000fc8000fffe13f */
[----:B------:R-:W-:Y:S02]  /*02f0*/  USHF.L.U32 UR7, UR6, 0xb, URZ ;  /* 0x0000000b06077899 */ /* 0x000fe4000800063f */
[----:B------:R-:W-:Y:S01]  /*0300*/  USHF.L.U32 UR6, UR6, 0x1, URZ ;  /* 0x0000000106067899 */ /* 0x000fe2000800063f */
[----:B------:R-:W0:Y:S11]  /*0310*/  FENCE.VIEW.ASYNC.S ;  /* 0x00000000000073c6 */ /* 0x000e360000000000 */
[----:B0-----:R0:W1:Y:S01]  /*0320*/  SYNCS.EXCH.64 URZ, [UR5], UR6 ;  /* 0x00000006053f75b2 */ /* 0x0010620008000100 */
[----:B------:R0:W2:Y:S01]  /*0330*/  SYNCS.EXCH.64 URZ, [UR5+0x48], UR8 ;  /* 0x00004808053f75b2 */ /* 0x0000a20008000100 */
[----:B------:R0:W3:Y:S01]  /*0340*/  SYNCS.EXCH.64 URZ, [UR5+0x8], UR6 ;  /* 0x00000806053f75b2 */ /* 0x0000e20008000100 */
[----:B------:R0:W4:Y:S01]  /*0350*/  SYNCS.EXCH.64 URZ, [UR5+0x50], UR8 ;  /* 0x00005008053f75b2 */ /* 0x0001220008000100 */
[----:B------:R0:W0:Y:S01]  /*0360*/  SYNCS.EXCH.64 URZ, [UR5+0x10], UR6 ;  /* 0x00001006053f75b2 */ /* 0x0000220008000100 */
        /* <DEDUP_REMOVED lines=13> */
[----:B------:R-:W-:Y:S01]  /*0440*/  NOP ;  /* 0x0000000000007918 */ /* 0x000fe20000000000 */
.L_x_3:
[----:B0-----:R-:W-:Y:S05]  /*0450*/  BSYNC B0 ;  /* 0x0000000000007941 */ /* 0x001fea0003800000 */
.L_x_2:
[----:B------:R-:W0:Y:S01]  /*0460*/  SHFL.IDX PT, R5, R2, RZ, 0x1f ;  /* 0x00001fff02057589 */ /* 0x000e2200000e0000 */
[----:B------:R-:W-:Y:S01]  /*0470*/  ELECT P0, URZ, PT ;  /* 0x00000000003f782f */ /* 0x000fe20003800000 */
[----:B------:R-:W-:Y:S01]  /*0480*/  NOP ;  /* 0x0000000000007918 */ /* 0x000fe20000000000 */
[----:B------:R-:W-:Y:S01]  /*0490*/  ELECT P1, URZ, PT ;  /* 0x00000000003f782f */ /* 0x000fe20003820000 */
[----:B------:R-:W5:Y:S01]  /*04a0*/  SHFL.IDX PT, R4, R2, RZ, 0x1f ;  /* 0x00001fff02047589 */ /* 0x000f6200000e0000 */
[----:B------:R-:W-:Y:S01]  /*04b0*/  UMOV UR6, 0x20 ;  /* 0x0000002000067882 */ /* 0x000fe20000000000 */
[----:B------:R-:W-:Y:S01]  /*04c0*/  UMOV UR9, 0x80 ;  /* 0x0000008000097882 */ /* 0x000fe20000000000 */
[----:B------:R-:W-:Y:S01]  /*04d0*/  NOP ;  /* 0x0000000000007918 */ /* 0x000fe20000000000 */
[----:B------:R1:W2:Y:S01]  /*04e0*/  SHFL.IDX PT, R2, R3, RZ, 0x1f ;  /* 0x00001fff03027589 */ /* 0x0002a200000e0000 */
[----:B------:R-:W-:Y:S01]  /*04f0*/  ULDC.64 UR52, c[0x0][0x208] ;  /* 0x0000820000347ab9 */ /* 0x000fe20000000a00 */
[----:B-1----:R-:W-:-:S04]  /*0500*/  SHF.R.S32.HI R3, RZ, 0x1f, R0 ;  /* 0x0000001fff037819 */ /* 0x002fc80000011400 */
[----:B------:R-:W-:Y:S02]  /*0510*/  LEA.HI R3, R3, R0, RZ, 0x7 ;  /* 0x0000000003037211 */ /* 0x000fe400078f38ff */
[----:B0-----:R-:W-:Y:S02]  /*0520*/  ISETP.NE.OR P0, PT, R5, RZ, !P0 ;  /* 0x000000ff0500720c */ /* 0x001fe40004705670 */
[----:B------:R-:W-:Y:S02]  /*0530*/  LOP3.LUT R3, R3, 0xffffff80, RZ, 0xc0, !PT ;  /* 0xffffff8003037812 */ /* 0x000fe400078ec0ff */
[----:B-----5:R-:W-:-:S03]  /*0540*/  ISETP.NE.OR P1, PT, R4, RZ, !P1 ;  /* 0x000000ff0400720c */ /* 0x020fc60004f25670 */
[----:B------:R-:W-:Y:S01]  /*0550*/  IMAD.IADD R23, R0, 0x1, -R3 ;  /* 0x0000000100177824 */ /* 0x000fe200078e0a03 */
[----:B--2---:R-:W-:-:S05]  /*0560*/  R2UR UR46, R2 ;  /* 0x00000000022e72ca */ /* 0x004fca00000e0000 */
[----:B------:R-:W-:-:S04]  /*0570*/  VOTEU.ALL UP0, P0 ;  /* 0x00000000003f7886 */ /* 0x000fc80000000000 */
[----:B------:R-:W-:Y:S01]  /*0580*/  VOTEU.ALL UP1, P1 ;  /* 0x00000000003f7886 */ /* 0x000fe20000820000 */
[----:B------:R-:W0:Y:S01]  /*0590*/  @!UP0 S2UR UR8, SR_CgaCtaId ;  /* 0x00000000000889c3 */ /* 0x000e220000008800 */
[----:B------:R-:W-:Y:S01]  /*05a0*/  @!UP0 UMOV UR5, 0x400 ;  /* 0x0000040000058882 */ /* 0x000fe20000000000 */
[----:B------:R-:W-:-:S04]  /*05b0*/  @!UP0 UIADD3 UR6, -UR6, 0x100000, URZ ;  /* 0x0010000006068890 */ /* 0x000fc8000fffe13f */
[----:B------:R-:W-:Y:S02]  /*05c0*/  @!UP0 USHF.L.U32 UR7, UR6, 0xb, URZ ;  /* 0x0000000b06078899 */ /* 0x000fe4000800063f */
[----:B------:R-:W-:Y:S01]  /*05d0*/  @!UP0 USHF.L.U32 UR6, UR6, 0x1, URZ ;  /* 0x0000000106068899 */ /* 0x000fe2000800063f */
[----:B------:R-:W-:Y:S01]  /*05e0*/  @!UP1 UMOV UR10, 0x400 ;  /* 0x00000400000a9882 */ /* 0x000fe20000000000 */
[----:B------:R-:W-:Y:S01]  /*05f0*/  VOTEU.ALL UP2, P1 ;  /* 0x00000000003f7886 */ /* 0x000fe20000840000 */
[----:B------:R-:W-:Y:S01]  /*0600*/  VOTEU.ALL UP3, P1 ;  /* 0x00000000003f7886 */ /* 0x000fe20000860000 */
[----:B------:R-:W-:Y:S01]  /*0610*/  VOTEU.ALL UP4, P1 ;  /* 0x00000000003f7886 */ /* 0x000fe20000880000 */
[----:B------:R-:W1:Y:S01]  /*0620*/  @!UP1 S2UR UR11, SR_CgaCtaId ;  /* 0x00000000000b99c3 */ /* 0x000e620000008800 */
[----:B------:R-:W-:Y:S01]  /*0630*/  VOTEU.ALL UP5, P1 ;  /* 0x00000000003f7886 */ /* 0x000fe200008a0000 */
[----:B------:R-:W-:Y:S01]  /*0640*/  ISETP.NE.AND P1, PT, RZ, UR13, PT ;  /* 0x0000000dff007c0c */ /* 0x000fe2000bf25270 */
[----:B0-----:R-:W-:-:S02]  /*0650*/  @!UP0 ULEA UR5, UR8, UR5, 0x18 ;  /* 0x0000000508058291 */ /* 0x001fc4000f8ec03f */
[----:B------:R-:W-:-:S04]  /*0660*/  @!UP1 UIADD3 UR8, -UR9, 0x100000, URZ ;  /* 0x0010000009089890 */ /* 0x000fc8000fffe13f */
[----:B------:R-:W-:Y:S02]  /*0670*/  @!UP1 USHF.L.U32 UR9, UR8, 0xb, URZ ;  /* 0x0000000b08099899 */ /* 0x000fe4000800063f */
[----:B------:R-:W-:Y:S01]  /*0680*/  @!UP1 USHF.L.U32 UR8, UR8, 0x1, URZ ;  /* 0x0000000108089899 */ /* 0x000fe2000800063f */
[----:B------:R-:W-:Y:S01]  /*0690*/  VOTEU.ALL UP0, P0 ;  /* 0x00000000003f7886 */ /* 0x000fe20000000000 */
[----:B-1----:R-:W-:Y:S01]  /*06a0*/  @!UP1 ULEA UR10, UR11, UR10, 0x18 ;  /* 0x0000000a0b0a9291 */ /* 0x002fe2000f8ec03f */
[----:B------:R-:W-:Y:S01]  /*06b0*/  VOTEU.ALL UP1, P0 ;  /* 0x00000000003f7886 */ /* 0x000fe20000020000 */
[----:B------:R-:W0:Y:S02]  /*06c0*/  FENCE.VIEW.ASYNC.S ;  /* 0x00000000000073c6 */ /* 0x000e240000000000 */
[----:B0-----:R-:W3:Y:S02]  /*06d0*/  @!UP0 SYNCS.EXCH.64 URZ, [UR5+0xc0], UR6 ;  /* 0x0000c006053f85b2 */ /* 0x001ee40008000100 */
[----:B------:R0:W3:Y:S01]  /*06e0*/  @!UP1 SYNCS.EXCH.64 URZ, [UR5+0xc8], UR6 ;  /* 0x0000c806053f95b2 */ /* 0x0000e20008000100 */
[----:B------:R-:W-:Y:S01]  /*06f0*/  NOP ;  /* 0x0000000000007918 */ /* 0x000fe20000000000 */
[----:B0-----:R-:W-:-:S02]  /*0700*/  ULDC.64 UR6, c[0x0][0x598] ;  /* 0x0001660000067ab9 */ /* 0x001fc40000000a00 */
[----:B------:R-:W-:Y:S02]  /*0710*/  ISETP.NE.U32.AND P0, PT, RZ, UR6, PT ;  /* 0x00000006ff007c0c */ /* 0x000fe4000bf05070 */
[----:B------:R0:W3:Y:S02]  /*0720*/  @!UP2 SYNCS.EXCH.64 URZ, [UR10+0xa0], UR8 ;  /* 0x0000a0080a3fa5b2 */ /* 0x0000e40008000100 */
[----:B------:R-:W-:Y:S01]  /*0730*/  ISETP.NE.AND.EX P0, PT, RZ, UR7, PT, P0 ;  /* 0x00000007ff007c0c */ /* 0x000fe2000bf05300 */
[----:B------:R0:W3:Y:S01]  /*0740*/  @!UP3 SYNCS.EXCH.64 URZ, [UR10+0xa8], UR8 ;  /* 0x0000a8080a3fb5b2 */ /* 0x0000e20008000100 */
[----:B------:R0:W3:Y:S01]  /*0750*/  @!UP4 SYNCS.EXCH.64 URZ, [UR10+0xb0], UR8 ;  /* 0x0000b0080a3fc5b2 */ /* 0x0000e20008000100 */
[----:B------:R0:W3:Y:S01]  /*0760*/  @!UP5 SYNCS.EXCH.64 URZ, [UR10+0xb8], UR8 ;  /* 0x0000b8080a3fd5b2 */ /* 0x0000e20008000100 */
[----:B------:R-:W-:Y:S01]  /*0770*/  NOP ;  /* 0x0000000000007918 */ /* 0x000fe20000000000 */
[----:B---34-:R-:W-:Y:S08]  /*0780*/  BAR.SYNC.DEFER_BLOCKING 0x0 ;  /* 0x0000000000007b1d */ /* 0x018ff00000010000 */
[----:B0-----:R-:W-:Y:S05]  /*0790*/  @!P0 BRA `(.L_x_4) ;  /* 0x00000000001c8947 */ /* 0x001fea0003800000 */
[----:B------:R-:W0:Y:S02]  /*07a0*/  LDC.64 R2, c[0x0][0x598] ;  /* 0x00016600ff027b82 */ /* 0x000e240000000a00 */
[----:B0-----:R-:W2:Y:S02]  /*07b0*/  LDG.E.64 R2, desc[UR52][R2.64] ;  /* 0x0000003402027981 */ /* 0x001ea4000c1e1b00 */
[----:B--2---:R-:W-:-:S04]  /*07c0*/  ISETP.NE.U32.AND P0, PT, R2, RZ, PT ;  /* 0x000000ff0200720c */ /* 0x004fc80003f05070 */
[----:B------:R-:W-:-:S13]  /*07d0*/  ISETP.NE.AND.EX P0, PT, R3, RZ, PT, P0 ;  /* 0x000000ff0300720c */ /* 0x000fda0003f05300 */
[----:B------:R-:W-:Y:S05]  /*07e0*/  @!P0 BRA `(.L_x_4) ;  /* 0x0000000000088947 */ /* 0x000fea0003800000 */
[----:B------:R1:W5:Y:S01]  /*07f0*/  LD.E R88, desc[UR52][R2.64] ;  /* 0x0000003402587980 */ /* 0x000362000c101900 */
[----:B------:R-:W-:Y:S05]  /*0800*/  BRA `(.L_x_5) ;  /* 0x0000000000247947 */ /* 0x000fea0003800000 */
.L_x_4:
[----:B------:R-:W-:Y:S02]  /*0810*/  ULDC.64 UR6, c[0x0][0x588] ;  /* 0x0001620000067ab9 */ /* 0x000fe40000000a00 */
[----:B------:R-:W-:-:S04]  /*0820*/  ISETP.NE.U32.AND P0, PT, RZ, UR6, PT ;  /* 0x00000006ff007c0c */ /* 0x000fc8000bf05070 */
[----:B------:R-:W-:-:S13]  /*0830*/  ISETP.NE.AND.EX P0, PT, RZ, UR7, PT, P0 ;  /* 0x00000007ff007c0c */ /* 0x000fda000bf05300 */
[----:B------:R-:W-:Y:S05]  /*0840*/  @!P0 BRA `(.L_x_6) ;  /* 0x00000000000c8947 */ /* 0x000fea0003800000 */
[----:B------:R-:W0:Y:S02]  /*0850*/  LDC.64 R88, c[0x0][0x588] ;  /* 0x00016200ff587b82 */ /* 0x000e240000000a00 */
[----:B0-----:R0:W5:Y:S01]  /*0860*/  LDG.E R88, desc[UR52][R88.64] ;  /* 0x0000003458587981 */ /* 0x001162000c1e1900 */
[----:B------:R-:W-:Y:S05]  /*0870*/  BRA `(.L_x_5) ;  /* 0x0000000000087947 */ /* 0x000fea0003800000 */
.L_x_6:
[----:B------:R-:W-:Y:S02]  /*0880*/  ULDC UR5, c[0x0][0x580] ;  /* 0x0001600000057ab9 */ /* 0x000fe40000000800 */
[----:B------:R-:W-:-:S07]  /*0890*/  IMAD.U32 R88, RZ, RZ, UR5 ;  /* 0x00000005ff587e24 */ /* 0x000fce000f8e00ff */
.L_x_5:
[----:B------:R-:W-:Y:S02]  /*08a0*/  ULDC.64 UR6, c[0x0][0x5a0] ;  /* 0x0001680000067ab9 */ /* 0x000fe40000000a00 */
[----:B------:R-:W-:-:S04]  /*08b0*/  ISETP.NE.U32.AND P0, PT, RZ, UR6, PT ;  /* 0x00000006ff007c0c */ /* 0x000fc8000bf05070 */
[----:B------:R-:W-:-:S13]  /*08c0*/  ISETP.NE.AND.EX P0, PT, RZ, UR7, PT, P0 ;  /* 0x00000007ff007c0c */ /* 0x000fda000bf05300 */
[----:B------:R-:W-:Y:S05]  /*08d0*/  @!P0 BRA `(.L_x_7) ;  /* 0x00000000001c8947 */ /* 0x000fea0003800000 */
[----:B-1----:R-:W1:Y:S02]  /*08e0*/  LDC.64 R2, c[0x0][0x5a0] ;  /* 0x00016800ff027b82 */ /* 0x002e640000000a00 */
[----:B-1----:R-:W2:Y:S02]  /*08f0*/  LDG.E.64 R2, desc[UR52][R2.64] ;  /* 0x0000003402027981 */ /* 0x002ea4000c1e1b00 */
[----:B--2---:R-:W-:-:S04]  /*0900*/  ISETP.NE.U32.AND P0, PT, R2, RZ, PT ;  /* 0x000000ff0200720c */ /* 0x004fc80003f05070 */
[----:B------:R-:W-:-:S13]  /*0910*/  ISETP.NE.AND.EX P0, PT, R3, RZ, PT, P0 ;  /* 0x000000ff0300720c */ /* 0x000fda0003f05300 */
[----:B------:R-:W-:Y:S05]  /*0920*/  @!P0 BRA `(.L_x_7) ;  /* 0x0000000000088947 */ /* 0x000fea0003800000 */
[----:B0-----:R2:W5:Y:S01]  /*0930*/  LD.E R89, desc[UR52][R2.64] ;  /* 0x0000003402597980 */ /* 0x001562000c101900 */
[----:B------:R-:W-:Y:S05]  /*0940*/  BRA `(.L_x_8) ;  /* 0x0000000000247947 */ /* 0x000fea0003800000 */
.L_x_7:
[----:B------:R-:W-:Y:S02]  /*0950*/  ULDC.64 UR6, c[0x0][0x590] ;  /* 0x0001640000067ab9 */ /* 0x000fe40000000a00 */
[----:B------:R-:W-:-:S04]  /*0960*/  ISETP.NE.U32.AND P0, PT, RZ, UR6, PT ;  /* 0x00000006ff007c0c */ /* 0x000fc8000bf05070 */
[----:B------:R-:W-:-:S13]  /*0970*/  ISETP.NE.AND.EX P0, PT, RZ, UR7, PT, P0 ;  /* 0x00000007ff007c0c */ /* 0x000fda000bf05300 */
[----:B------:R-:W-:Y:S05]  /*0980*/  @!P0 BRA `(.L_x_9) ;  /* 0x00000000000c8947 */ /* 0x000fea0003800000 */
[----:B-1----:R-:W0:Y:S02]  /*0990*/  LDC.64 R2, c[0x0][0x590] ;  /* 0x00016400ff027b82 */ /* 0x002e240000000a00 */
[----:B0-----:R0:W5:Y:S01]  /*09a0*/  LDG.E R89, desc[UR52][R2.64] ;  /* 0x0000003402597981 */ /* 0x001162000c1e1900 */
[----:B------:R-:W-:Y:S05]  /*09b0*/  BRA `(.L_x_8) ;  /* 0x0000000000087947 */ /* 0x000fea0003800000 */
.L_x_9:
[----:B------:R-:W-:Y:S02]  /*09c0*/  ULDC UR5, c[0x0][0x584] ;  /* 0x0001610000057ab9 */ /* 0x000fe40000000800 */
[----:B0-----:R-:W-:-:S07]  /*09d0*/  IMAD.U32 R89, RZ, RZ, UR5 ;  /* 0x00000005ff597e24 */ /* 0x001fce000f8e00ff */
.L_x_8:
[----:B012---:R-:W0:Y:S01]  /*09e0*/  LDC R2, c[0x0][0x65c] ;  /* 0x00019700ff027b82 */ /* 0x007e220000000800 */
[----:B------:R-:W1:Y:S01]  /*09f0*/  S2R R12, SR_CTAID.Y ;  /* 0x00000000000c7919 */ /* 0x000e620000002600 */
[----:B------:R-:W-:Y:S01]  /*0a00*/  UISETP.NE.AND UP0, UPT, UR13, 0x2, UPT ;  /* 0x000000020d00788c */ /* 0x000fe2000bf05270 */
[----:B------:R-:W-:Y:S01]  /*0a10*/  IMAD.MOV.U32 R5, RZ, RZ, RZ ;  /* 0x000000ffff057224 */ /* 0x000fe200078e00ff */
[----:B------:R-:W-:Y:S01]  /*0a20*/  ULDC UR5, c[0x0][0x28c] ;  /* 0x0000a30000057ab9 */ /* 0x000fe20000000800 */
[----:B------:R-:W2:Y:S01]  /*0a30*/  S2R R4, SR_CTAID.X ;  /* 0x0000000000047919 */ /* 0x000ea20000002500 */
[----:B------:R-:W-:Y:S02]  /*0a40*/  UIADD3 UR5, UR5, 0x7f, URZ ;  /* 0x0000007f05057890 */ /* 0x000fe4000fffe03f */
[----:B------:R-:W-:Y:S01]  /*0a50*/  PLOP3.LUT P0, PT, PT, PT, UP0, 0x80, 0x0 ;  /* 0x000000000000781c */ /* 0x000fe20003f0f008 */
[----:B------:R-:W-:Y:S01]  /*0a60*/  UMOV UR36, URZ ;  /* 0x0000003f00247c82 */ /* 0x000fe20008000000 */
[----:B------:R-:W-:Y:S01]  /*0a70*/  USHF.R.S32.HI UR8, URZ, 0x1f, UR5 ;  /* 0x0000001f3f087899 */ /* 0x000fe20008011405 */
[----:B------:R-:W-:Y:S01]  /*0a80*/  UMOV UR37, URZ ;  /* 0x0000003f00257c82 */ /* 0x000fe20008000000 */
[----:B------:R-:W-:-:S02]  /*0a90*/  ULDC.64 UR10, c[0x0][0x650] ;  /* 0x00019400000a7ab9 */ /* 0x000fc40000000a00 */
[----:B------:R-:W-:-:S04]  /*0aa0*/  ULEA.HI UR8, UR8, UR5, URZ, 0x7 ;  /* 0x0000000508087291 */ /* 0x000fc8000f8f383f */
[----:B------:R-:W-:Y:S01]  /*0ab0*/  USHF.R.S32.HI UR39, URZ, 0x7, UR8 ;  /* 0x000000073f277899 */ /* 0x000fe20008011408 */
[----:B0-----:R-:W-:-:S04]  /*0ac0*/  ISETP.NE.AND P2, PT, R2, 0x1, PT ;  /* 0x000000010200780c */ /* 0x001fc80003f45270 */
[----:B------:R-:W-:-:S09]  /*0ad0*/  P2R R3, PR, RZ, 0x4 ;  /* 0x00000004ff037803 */ /* 0x000fd20000000000 */
[----:B------:R-:W2:Y:S01]  /*0ae0*/  @P2 LDC R17, c[0x0][0x10] ;  /* 0x00000400ff112b82 */ /* 0x000ea20000000800 */
[----:B-1----:R-:W-:Y:S02]  /*0af0*/  @P2 IMAD.MOV.U32 R6, RZ, RZ, R12 ;  /* 0x000000ffff062224 */ /* 0x002fe400078e000c */
[----:B------:R-:W-:-:S05]  /*0b00*/  @P2 IMAD.MOV.U32 R7, RZ, RZ, RZ ;  /* 0x000000ffff072224 */ /* 0x000fca00078e00ff */
[----:B------:R-:W0:Y:S01]  /*0b10*/  @!P2 LDC R3, c[0x0][0xc] ;  /* 0x00000300ff03ab82 */ /* 0x000e220000000800 */
[----:B------:R-:W-:Y:S01]  /*0b20*/  ULDC UR6, c[0x0][0xc] ;  /* 0x0000030000067ab9 */ /* 0x000fe20000000800 */
[----:B------:R-:W-:Y:S01]  /*0b30*/  ULDC UR7, c[0x0][0x10] ;  /* 0x0000040000077ab9 */ /* 0x000fe20000000800 */
[----:B------:R-:W-:Y:S01]  /*0b40*/  ULDC UR5, c[0x0][0x14] ;  /* 0x0000050000057ab9 */ /* 0x000fe20000000800 */
[----:B------:R-:W-:-:S04]  /*0b50*/  UIMAD.WIDE.U32 UR6, UR6, UR7, URZ ;  /* 0x00000007060672a5 */ /* 0x000fc8000f8e003f */
[----:B------:R-:W-:Y:S02]  /*0b60*/  UIMAD.WIDE.U32 UR50, UR6, UR5, URZ ;  /* 0x00000005063272a5 */ /* 0x000fe4000f8e003f */
[----:B------:R-:W-:-:S04]  /*0b70*/  UIMAD UR40, UR7, UR5, URZ ;  /* 0x00000005072872a4 */ /* 0x000fc8000f8e023f */
[----:B------:R-:W-:Y:S01]  /*0b80*/  UIADD3 UR40, UR51, UR40, URZ ;  /* 0x0000002833287290 */ /* 0x000fe2000fffe03f */
[----:B--2---:R-:W-:-:S04]  /*0b90*/  @P2 IMAD.WIDE.U32 R16, R4, R17, R6 ;  /* 0x0000001104102225 */ /* 0x004fc800078e0006 */
[----:B0-----:R-:W-:-:S04]  /*0ba0*/  @!P2 IMAD.WIDE.U32 R6, R3, R12, R4 ;  /* 0x0000000c0306a225 */ /* 0x001fc800078e0004 */
[----:B------:R-:W-:Y:S02]  /*0bb0*/  @P2 IMAD.MOV.U32 R3, RZ, RZ, RZ ;  /* 0x000000ffff032224 */ /* 0x000fe400078e00ff */
[----:B------:R-:W-:Y:S02]  /*0bc0*/  @!P2 IMAD.MOV.U32 R16, RZ, RZ, R6 ;  /* 0x000000ffff10a224 */ /* 0x000fe400078e0006 */
[----:B------:R-:W-:Y:S02]  /*0bd0*/  @P2 IMAD.IADD R17, R17, 0x1, R3 ;  /* 0x0000000111112824 */ /* 0x000fe400078e0203 */
[----:B------:R-:W-:Y:S01]  /*0be0*/  @!P2 IMAD.MOV.U32 R17, RZ, RZ, R7 ;  /* 0x000000ffff11a224 */ /* 0x000fe200078e0007 */
[----:B------:R-:W-:Y:S06]  /*0bf0*/  @P0 BRA `(.L_x_10) ;  /* 0x0000000000200947 */ /* 0x000fec0003800000 */
[----:B------:R-:W-:Y:S01]  /*0c00*/  UISETP.GE.U32.AND UP0, UPT, UR39, 0x9, UPT ;  /* 0x000000092700788c */ /* 0x000fe2000bf06070 */
[----:B------:R-:W-:Y:S01]  /*0c10*/  IADD3 R16, P0, R16, UR50, RZ ;  /* 0x0000003210107c10 */ /* 0x000fe2000ff1e0ff */
[----:B------:R-:W-:Y:S01]  /*0c20*/  UIMAD.WIDE.U32 UR6, UR39, 0x38e38e39, URZ ;  /* 0x38e38e39270678a5 */ /* 0x000fe2000f8e003f */
[----:B------:R-:W-:Y:S02]  /*0c30*/  UMOV UR37, URZ ;  /* 0x0000003f00257c82 */ /* 0x000fe40008000000 */
[----:B------:R-:W-:Y:S01]  /*0c40*/  IADD3.X R17, R17, UR40, RZ, P0, !PT ;  /* 0x0000002811117c10 */ /* 0x000fe200087fe4ff */
[----:B------:R-:W-:-:S04]  /*0c50*/  USHF.R.U32.HI UR6, URZ, 0x1, UR7 ;  /* 0x000000013f067899 */ /* 0x000fc80008011607 */
[----:B------:R-:W-:Y:S02]  /*0c60*/  UIMAD UR36, UR6, -0x9, UR39 ;  /* 0xfffffff7062478a4 */ /* 0x000fe4000f8e0227 */
[----:B------:R-:W-:-:S12]  /*0c70*/  @UP0 ULOP3.LUT UR37, UR6, 0x1, URZ, 0xc0, !UPT ;  /* 0x0000000106250892 */ /* 0x000fd8000f8ec03f */
.L_x_10:
[----:B------:R-:W-:Y:S01]  /*0c80*/  ISETP.GE.U32.AND P0, PT, R16, UR10, PT ;  /* 0x0000000a10007c0c */ /* 0x000fe2000bf06070 */
[----:B------:R-:W-:Y:S01]  /*0c90*/  IMAD.MOV.U32 R22, RZ, RZ, -0x1 ;  /* 0xffffffffff167424 */ /* 0x000fe200078e00ff */
[----:B------:R-:W-:Y:S01]  /*0ca0*/  PRMT R3, RZ, 0x7610, R3 ;  /* 0x00007610ff037816 */ /* 0x000fe20000000003 */
[----:B------:R-:W-:Y:S01]  /*0cb0*/  IMAD.MOV.U32 R19, RZ, RZ, -0x1 ;  /* 0xffffffffff137424 */ /* 0x000fe200078e00ff */
[----:B------:R-:W-:Y:S01]  /*0cc0*/  ISETP.GE.U32.AND.EX P0, PT, R17, UR11, PT, P0 ;  /* 0x0000000b11007c0c */ /* 0x000fe2000bf06100 */
[----:B------:R-:W-:-:S12]  /*0cd0*/  IMAD.MOV.U32 R18, RZ, RZ, -0x1 ;  /* 0xffffffffff127424 */ /* 0x000fd800078e00ff */
[----:B------:R-:W-:Y:S05]  /*0ce0*/  @P0 BRA `(.L_x_11) ;  /* 0x0000000400580947 */ /* 0x000fea0003800000 */
[----:B------:R-:W0:Y:S01]  /*0cf0*/  LDC.64 R14, c[0x0][0x628] ;  /* 0x00018a00ff0e7b82 */ /* 0x000e220000000a00 */
[----:B------:R-:W-:Y:S02]  /*0d00*/  IMAD.MOV.U32 R6, RZ, RZ, R16 ;  /* 0x000000ffff067224 */ /* 0x000fe400078e0010 */
[----:B------:R-:W-:-:S05]  /*0d10*/  IMAD.MOV.U32 R7, RZ, RZ, R17 ;  /* 0x000000ffff077224 */ /* 0x000fca00078e0011 */
[----:B------:R-:W1:Y:S08]  /*0d20*/  LDC R18, c[0x0][0x630] ;  /* 0x00018c00ff127b82 */ /* 0x000e700000000800 */
[----:B------:R-:W2:Y:S01]  /*0d30*/  LDC.64 R20, c[0x0][0x620] ;  /* 0x00018800ff147b82 */ /* 0x000ea20000000a00 */
[----:B0-----:R-:W-:-:S04]  /*0d40*/  ISETP.NE.U32.AND P0, PT, R14, RZ, PT ;  /* 0x000000ff0e00720c */ /* 0x001fc80003f05070 */
[----:B------:R-:W-:-:S13]  /*0d50*/  ISETP.NE.AND.EX P0, PT, R15, RZ, PT, P0 ;  /* 0x000000ff0f00720c */ /* 0x000fda0003f05300 */
[----:B-12---:R-:W-:Y:S05]  /*0d60*/  @!P0 BRA `(.L_x_12) ;  /* 0x0000000000288947 */ /* 0x006fea0003800000 */
[----:B------:R-:W0:Y:S02]  /*0d70*/  LDC R3, c[0x0][0x634] ;  /* 0x00018d00ff037b82 */ /* 0x000e240000000800 */
[----:B0-----:R-:W-:-:S05]  /*0d80*/  IADD3 R3, P0, R16, R3, RZ ;  /* 0x0000000310037210 */ /* 0x001fca0007f1e0ff */
[----:B------:R-:W-:-:S04]  /*0d90*/  IMAD.X R13, RZ, RZ, R17, P0 ;  /* 0x000000ffff0d7224 */ /* 0x000fc800000e0611 */
[----:B------:R-:W-:-:S04]  /*0da0*/  IMAD.WIDE.U32 R6, R13, R14, RZ ;  /* 0x0000000e0d067225 */ /* 0x000fc800078e00ff */
[----:B------:R-:W-:-:S04]  /*0db0*/  IMAD.WIDE.U32 R8, P0, R3, R15, R6 ;  /* 0x0000000f03087225 */ /* 0x000fc80007800006 */
[----:B------:R-:W-:-:S04]  /*0dc0*/  IMAD.WIDE.U32 R6, R3, R14, RZ ;  /* 0x0000000e03067225 */ /* 0x000fc800078e00ff */
[----:B------:R-:W-:Y:S01]  /*0dd0*/  IMAD.X R11, RZ, RZ, RZ, P0 ;  /* 0x000000ffff0b7224 */ /* 0x000fe200000e06ff */
[----:B------:R-:W-:Y:S01]  /*0de0*/  IADD3 RZ, P0, R7, R8, RZ ;  /* 0x0000000807ff7210 */ /* 0x000fe20007f1e0ff */
[----:B------:R-:W-:-:S04]  /*0df0*/  IMAD.MOV.U32 R10, RZ, RZ, R9 ;  /* 0x000000ffff0a7224 */ /* 0x000fc800078e0009 */
[----:B------:R-:W-:-:S08]  /*0e00*/  IMAD.WIDE.U32.X R6, R13, R15, R10, P0 ;  /* 0x0000000f0d067225 */ /* 0x000fd000000e040a */
.L_x_12:
[-CC-:B------:R-:W-:Y:S01]  /*0e10*/  SHF.R.U64 R28, R6, R18.reuse, R7.reuse ;  /* 0x00000012061c7219 */ /* 0x180fe20000001207 */
[----:B------:R-:W0:Y:S01]  /*0e20*/  LDC R10, c[0x0][0x618] ;  /* 0x00018600ff0a7b82 */ /* 0x000e220000000800 */
[----:B------:R-:W-:Y:S01]  /*0e30*/  SHF.R.U32.HI R5, RZ, R18, R7 ;  /* 0x00000012ff057219 */ /* 0x000fe20000011607 */
[----:B------:R-:W-:Y:S01]  /*0e40*/  ULDC UR5, c[0x0][0x150] ;  /* 0x0000540000057ab9 */ /* 0x000fe20000000800 */
[----:B------:R-:W-:Y:S02]  /*0e50*/  IADD3 R9, P0, RZ, -R28, RZ ;  /* 0x8000001cff097210 */ /* 0x000fe40007f1e0ff */
[----:B------:R-:W-:-:S03]  /*0e60*/  I2FP.F32.U32 R3, R4 ;  /* 0x0000000400037245 */ /* 0x000fc60000201000 */
[----:B------:R-:W1:Y:S01]  /*0e70*/  LDC.64 R24, c[0x0][0x640] ;  /* 0x00019000ff187b82 */ /* 0x000e620000000a00 */
[----:B------:R-:W-:Y:S02]  /*0e80*/  IMAD.X R11, RZ, RZ, ~R5, P0 ;  /* 0x000000ffff0b7224 */ /* 0x000fe400000e0e05 */
[----:B------:R-:W-:Y:S01]  /*0e90*/  FMUL R3, R3, UR5 ;  /* 0x0000000503037c20 */ /* 0x000fe20008400000 */
[----:B------:R-:W-:Y:S01]  /*0ea0*/  IMAD.WIDE.U32 R6, R9, R20, R16 ;  /* 0x0000001409067225 */ /* 0x000fe200078e0010 */
[----:B------:R-:W-:-:S03]  /*0eb0*/  ULDC UR5, c[0x0][0x154] ;  /* 0x0000550000057ab9 */ /* 0x000fc60000000800 */
[----:B------:R-:W-:Y:S01]  /*0ec0*/  IMAD R8, R11, R20, RZ ;  /* 0x000000140b087224 */ /* 0x000fe200078e02ff */
[----:B------:R-:W2:Y:S01]  /*0ed0*/  LDC R5, c[0x0][0x144] ;  /* 0x00005100ff057b82 */ /* 0x000ea20000000800 */
[----:B------:R-:W3:Y:S02]  /*0ee0*/  F2I.U32.TRUNC.NTZ R3, R3 ;  /* 0x0000000300037305 */ /* 0x000ee4000020f000 */
[----:B------:R-:W-:-:S04]  /*0ef0*/  IMAD R9, R9, R21, R8 ;  /* 0x0000001509097224 */ /* 0x000fc800078e0208 */
[----:B------:R-:W-:Y:S01]  /*0f00*/  IMAD.IADD R7, R7, 0x1, R9 ;  /* 0x0000000107077824 */ /* 0x000fe200078e0209 */
[----:B------:R-:W4:Y:S01]  /*0f10*/  LDC R18, c[0x0][0x608] ;  /* 0x00018200ff127b82 */ /* 0x000f220000000800 */
[----:B------:R-:W-:-:S03]  /*0f20*/  IMAD.MOV.U32 R9, RZ, RZ, -0x1 ;  /* 0xffffffffff097424 */ /* 0x000fc600078e00ff */
[----:B0-----:R-:W-:Y:S02]  /*0f30*/  SHF.R.U64 R14, R6, R10, R7 ;  /* 0x0000000a060e7219 */ /* 0x001fe40000001207 */
[----:B------:R-:W-:Y:S02]  /*0f40*/  I2FP.F32.U32 R6, R12 ;  /* 0x0000000c00067245 */ /* 0x000fe40000201000 */
[----:B------:R-:W0:Y:S01]  /*0f50*/  LDC R20, c[0x0][0x658] ;  /* 0x00019600ff147b82 */ /* 0x000e220000000800 */
[----:B-1----:R-:W-:Y:S01]  /*0f60*/  ISETP.NE.U32.AND P0, PT, R24, RZ, PT ;  /* 0x000000ff1800720c */ /* 0x002fe20003f05070 */
[----:B---3--:R-:W-:Y:S02]  /*0f70*/  IMAD.MOV R8, RZ, RZ, -R3 ;  /* 0x000000ffff087224 */ /* 0x008fe400078e0a03 */
[----:B------:R-:W-:Y:S01]  /*0f80*/  FMUL R6, R6, UR5 ;  /* 0x0000000506067c20 */ /* 0x000fe20008400000 */
[----:B------:R-:W-:Y:S02]  /*0f90*/  SHF.R.U32.HI R7, RZ, R10, R7 ;  /* 0x0000000aff077219 */ /* 0x000fe40000011607 */
[----:B------:R-:W-:Y:S01]  /*0fa0*/  ISETP.NE.AND.EX P0, PT, R25, RZ, PT, P0 ;  /* 0x000000ff1900720c */ /* 0x000fe20003f05300 */
[----:B------:R1:W3:Y:S01]  /*0fb0*/  F2I.U32.TRUNC.NTZ R13, R6 ;  /* 0x00000006000d7305 */ /* 0x0002e2000020f000 */
[----:B------:R-:W1:Y:S01]  /*0fc0*/  LDC R15, c[0x0][0x148] ;  /* 0x00005200ff0f7b82 */ /* 0x000e620000000800 */
[----:B--2---:R-:W-:-:S07]  /*0fd0*/  IMAD R3, R5, R8, R4 ;  /* 0x0000000805037224 */ /* 0x004fce00078e0204 */
[----:B------:R-:W2:Y:S01]  /*0fe0*/  LDC R21, c[0x0][0x600] ;  /* 0x00018000ff157b82 */ /* 0x000ea20000000800 */
[-CC-:B----4-:R-:W-:Y:S02]  /*0ff0*/  SHF.R.U64 R30, R14, R18.reuse, R7.reuse ;  /* 0x000000120e1e7219 */ /* 0x190fe40000001207 */
[----:B------:R-:W-:Y:S01]  /*1000*/  SHF.R.U32.HI R5, RZ, R18, R7 ;  /* 0x00000012ff057219 */ /* 0x000fe20000011607 */
[----:B------:R-:W-:-:S04]  /*1010*/  IMAD.MOV.U32 R7, RZ, RZ, 0x1 ;  /* 0x00000001ff077424 */ /* 0x000fc800078e00ff */
[----:B------:R-:W4:Y:S01]  /*1020*/  LDC R22, c[0x0][0x648] ;  /* 0x00019200ff167b82 */ /* 0x000f220000000800 */
[-C--:B0-----:R-:W-:Y:S02]  /*1030*/  SHF.L.U32 R4, R9, R20.reuse, RZ ;  /* 0x0000001409047219 */ /* 0x081fe400000006ff */
[--C-:B------:R-:W-:Y:S02]  /*1040*/  SHF.R.U64 R18, R30, R20, R5.reuse ;  /* 0x000000141e127219 */ /* 0x100fe40000001205 */
[----:B------:R-:W-:Y:S02]  /*1050*/  LOP3.LUT R11, RZ, R4, RZ, 0x33, !PT ;  /* 0x00000004ff0b7212 */ /* 0x000fe400078e33ff */
[-C--:B------:R-:W-:Y:S01]  /*1060*/  SHF.R.U32.HI R5, RZ, R20.reuse, R5 ;  /* 0x00000014ff057219 */ /* 0x080fe20000011605 */
[----:B------:R-:W0:Y:S01]  /*1070*/  LDC R27, c[0x0][0x638] ;  /* 0x00018e00ff1b7b82 */ /* 0x000e220000000800 */
[----:B------:R-:W-:Y:S01]  /*1080*/  SHF.L.U32 R10, R7, R20, RZ ;  /* 0x00000014070a7219 */ /* 0x000fe200000006ff */
[----:B------:R-:W-:-:S06]  /*1090*/  IMAD.MOV.U32 R4, RZ, RZ, R18 ;  /* 0x000000ffff047224 */ /* 0x000fcc00078e0012 */
[----:B------:R-:W0:Y:S01]  /*10a0*/  LDC R26, c[0x0][0x610] ;  /* 0x00018400ff1a7b82 */ /* 0x000e220000000800 */
[----:B-1-3--:R-:W-:Y:S05]  /*10b0*/  @!P0 BRA `(.L_x_13) ;  /* 0x0000000000288947 */ /* 0x00afea0003800000 */
[----:B------:R-:W1:Y:S02]  /*10c0*/  LDC R9, c[0x0][0x64c] ;  /* 0x00019300ff097b82 */ /* 0x000e640000000800 */
[----:B-1----:R-:W-:-:S05]  /*10d0*/  IADD3 R9, P0, R18, R9, RZ ;  /* 0x0000000912097210 */ /* 0x002fca0007f1e0ff */
        /* <DEDUP_REMOVED lines=8> */
.L_x_13:
[----:B----4-:R-:W-:Y:S01]  /*1160*/  SHF.R.U64 R4, R4, R22, R5 ;  /* 0x0000001604047219 */ /* 0x010fe20000001205 */
[----:B--2---:R-:W-:Y:S01]  /*1170*/  VIADD R5, R21, 0xffffffff ;  /* 0xffffffff15057836 */ /* 0x004fe20000000000 */
[----:B------:R-:W-:Y:S01]  /*1180*/  LOP3.LUT R11, R30, R11, RZ, 0xc0, !PT ;  /* 0x0000000b1e0b7212 */ /* 0x000fe200078ec0ff */
[----:B------:R-:W-:Y:S02]  /*1190*/  IMAD.MOV R13, RZ, RZ, -R13 ;  /* 0x000000ffff0d7224 */ /* 0x000fe400078e0a0d */
[----:B------:R-:W-:Y:S01]  /*11a0*/  IMAD.MOV R6, RZ, RZ, -R4 ;  /* 0x000000ffff067224 */ /* 0x000fe200078e0a04 */
[----:B------:R-:W-:Y:S01]  /*11b0*/  LOP3.LUT R5, R14, R5, RZ, 0xc0, !PT ;  /* 0x000000050e057212 */ /* 0x000fe200078ec0ff */
[----:B------:R-:W-:Y:S02]  /*11c0*/  IMAD R10, R10, R4, R11 ;  /* 0x000000040a0a7224 */ /* 0x000fe400078e020b */
[----:B------:R-:W-:Y:S02]  /*11d0*/  @P2 IMAD R3, R15, R13, R12 ;  /* 0x0000000d0f032224 */ /* 0x000fe400078e020c */
[----:B0-----:R-:W-:-:S02]  /*11e0*/  IMAD R4, R6, R27, R18 ;  /* 0x0000001b06047224 */ /* 0x001fc400078e0212 */
[----:B------:R-:W-:Y:S02]  /*11f0*/  IMAD R22, R10, R26, R3 ;  /* 0x0000001a0a167224 */ /* 0x000fe400078e0203 */
[----:B------:R-:W-:Y:S02]  /*1200*/  IMAD R5, R4, R21, R5 ;  /* 0x0000001504057224 */ /* 0x000fe400078e0205 */
[----:B------:R-:W-:Y:S02]  /*1210*/  IMAD.MOV.U32 R3, RZ, RZ, 0x1 ;  /* 0x00000001ff037424 */ /* 0x000fe400078e00ff */
[----:B------:R-:W-:Y:S01]  /*1220*/  IMAD.MOV.U32 R18, RZ, RZ, R28 ;  /* 0x000000ffff127224 */ /* 0x000fe200078e001c */
[----:B------:R-:W-:Y:S02]  /*1230*/  SEL R19, R5, R22, !P2 ;  /* 0x0000001605137207 */ /* 0x000fe40005000000 */
[----:B------:R-:W-:-:S07]  /*1240*/  SEL R22, R22, R5, !P2 ;  /* 0x0000000516167207 */ /* 0x000fce0005000000 */
.L_x_11:
[----:B------:R-:W-:Y:S05]  /*1250*/  @!P1 BRA `(.L_x_14) ;  /* 0x0000007400f89947 */ /* 0x000fea0003800000 */
[----:B------:R-:W-:-:S06]  /*1260*/  UISETP.GT.U32.AND UP0, UPT, UR12, 0x1, UPT ;  /* 0x000000010c00788c */ /* 0x000fcc000bf04070 */
[----:B------:R-:W-:-:S13]  /*1270*/  PLOP3.LUT P0, PT, PT, PT, UP0, 0x80, 0x0 ;  /* 0x000000000000781c */ /* 0x000fda0003f0f008 */
[----:B------:R-:W-:Y:S05]  /*1280*/  @P0 EXIT ;  /* 0x000000000000094d */ /* 0x000fea0003800000 */
.L_x_15:
[----:B------:R-:W-:-:S08]  /*1290*/  NOP ;  /* 0x0000000000007918 */ /* 0x000fd00000000000 */
[----:B------:R-:W0:Y:S02]  /*12a0*/  USETMAXREG.TRY_ALLOC.CTAPOOL UP0, 0xe8 ;  /* 0x000000e8000079c8 */ /* 0x000e240008000600 */
[----:B0-----:R-:W-:-:S13]  /*12b0*/  PLOP3.LUT P0, PT, PT, PT, UP0, 0x80, 0x0 ;  /* 0x000000000000781c */ /* 0x001fda0003f0f008 */
[----:B------:R-:W-:Y:S05]  /*12c0*/  @!P0 BRA `(.L_x_15) ;  /* 0xfffffffc00f08947 */ /* 0x000fea000383ffff */
[----:B------:R-:W-:-:S13]  /*12d0*/  LOP3.LUT P0, RZ, R3, 0xff, RZ, 0xc0, !PT ;  /* 0x000000ff03ff7812 */ /* 0x000fda000780c0ff */
[----:B------:R-:W-:Y:S05]  /*12e0*/  @!P0 EXIT ;  /* 0x000000000000894d */ /* 0x000fea0003800000 */
[----:B------:R-:W-:Y:S01]  /*12f0*/  SHF.R.S32.HI R0, RZ, 0x1f, R23 ;  /* 0x0000001fff007819 */ /* 0x000fe20000011417 */
[----:B------:R-:W0:Y:S01]  /*1300*/  S2UR UR4, SR_CgaCtaId ;  /* 0x00000000000479c3 */ /* 0x000e220000008800 */
[----:B------:R-:W-:Y:S01]  /*1310*/  UIADD3 UR5, UR46, -0x1, URZ ;  /* 0xffffffff2e057890 */ /* 0x000fe2000fffe03f */
[----:B------:R-:W-:Y:S01]  /*1320*/  IMAD.MOV.U32 R100, RZ, RZ, 0x70 ;  /* 0x00000070ff647424 */ /* 0x000fe200078e00ff */
[CC--:B------:R-:W-:Y:S01]  /*1330*/  LEA.HI R3, R0.reuse, R23.reuse, RZ, 0x2 ;  /* 0x0000001700037211 */ /* 0x0c0fe200078f10ff */
[----:B------:R-:W-:Y:S01]  /*1340*/  UMOV UR44, 0x400 ;  /* 0x00000400002c7882 */ /* 0x000fe20000000000 */
[----:B------:R-:W-:Y:S01]  /*1350*/  LEA.HI R4, R0, R23, RZ, 0x5 ;  /* 0x0000001700047211 */ /* 0x000fe200078f28ff */
[----:B------:R-:W-:Y:S01]  /*1360*/  UISETP.NE.AND UP0, UPT, UR5, URZ, UPT ;  /* 0x0000003f0500728c */ /* 0x000fe2000bf05270 */
[----:B------:R-:W-:Y:S01]  /*1370*/  LOP3.LUT R0, R3, 0xfffffffc, RZ, 0xc0, !PT ;  /* 0xfffffffc03007812 */ /* 0x000fe200078ec0ff */
[----:B------:R-:W1:Y:S01]  /*1380*/  LDC R98, c[0x0][0x658] ;  /* 0x00019600ff627b82 */ /* 0x000e620000000800 */
[--C-:B------:R-:W-:Y:S01]  /*1390*/  SHF.R.S32.HI R90, RZ, 0x2, R3.reuse ;  /* 0x00000002ff5a7819 */ /* 0x100fe20000011403 */
[----:B------:R-:W-:Y:S01]  /*13a0*/  ULDC UR6, c[0x0][0x284] ;  /* 0x0000a10000067ab9 */ /* 0x000fe20000000800 */
[----:B------:R-:W-:Y:S01]  /*13b0*/  SHF.R.S32.HI R3, RZ, 0x1f, R3 ;  /* 0x0000001fff037819 */ /* 0x000fe20000011403 */
[----:B------:R-:W-:Y:S01]  /*13c0*/  IMAD.IADD R0, R23, 0x1, -R0 ;  /* 0x0000000117007824 */ /* 0x000fe200078e0a00 */
[----:B------:R-:W-:Y:S01]  /*13d0*/  SHF.R.S32.HI R5, RZ, 0x5, R4 ;  /* 0x00000005ff057819 */ /* 0x000fe20000011404 */
[----:B------:R-:W-:Y:S01]  /*13e0*/  UIADD3 UR41, UR39, -0x1, URZ ;  /* 0xffffffff27297890 */ /* 0x000fe2000fffe03f */
[----:B------:R-:W-:Y:S01]  /*13f0*/  LEA.HI R4, R3, R90, RZ, 0x3 ;  /* 0x0000005a03047211 */ /* 0x000fe200078f18ff */
[----:B------:R-:W-:Y:S01]  /*1400*/  IMAD.SHL.U32 R3, R0, 0x100, RZ ;  /* 0x0000010000037824 */ /* 0x000fe200078e00ff */
[----:B------:R-:W2:Y:S01]  /*1410*/  LDC R97, c[0x0][0x600] ;  /* 0x00018000ff617b82 */ /* 0x000ea20000000800 */
[----:B------:R-:W-:Y:S01]  /*1420*/  IMAD.SHL.U32 R95, R5, 0x10, RZ ;  /* 0x00000010055f7824 */ /* 0x000fe200078e00ff */
[----:B------:R-:W-:Y:S01]  /*1430*/  LOP3.LUT R91, R4, 0xfffffff8, RZ, 0xc0, !PT ;  /* 0xfffffff8045b7812 */ /* 0x000fe200078ec0ff */
[----:B------:R-:W-:Y:S01]  /*1440*/  IMAD.SHL.U32 R92, R0, 0x2, RZ ;  /* 0x00000002005c7824 */ /* 0x000fe200078e00ff */
[----:B------:R-:W-:Y:S01]  /*1450*/  LOP3.LUT R3, R3, 0x100, RZ, 0xc0, !PT ;  /* 0x0000010003037812 */ /* 0x000fe200078ec0ff */
[----:B------:R-:W-:Y:S01]  /*1460*/  USHF.L.U32 UR42, UR39, 0x1, URZ ;  /* 0x00000001272a7899 */ /* 0x000fe2000800063f */
[----:B------:R-:W-:Y:S01]  /*1470*/  LOP3.LUT R6, R5, 0x1, RZ, 0xc0, !PT ;  /* 0x0000000105067812 */ /* 0x000fe200078ec0ff */
[----:B------:R-:W-:Y:S01]  /*1480*/  IMAD.IADD R90, R90, 0x1, -R91 ;  /* 0x000000015a5a7824 */ /* 0x000fe200078e0a5b */
[----:B------:R-:W-:Y:S01]  /*1490*/  SHF.R.U32.HI R7, RZ, 0x3, R3 ;  /* 0x00000003ff077819 */ /* 0x000fe20000011603 */
[----:B0-----:R-:W-:Y:S01]  /*14a0*/  ULEA UR44, UR4, UR44, 0x18 ;  /* 0x0000002c042c7291 */ /* 0x001fe2000f8ec03f */
[----:B------:R-:W-:Y:S01]  /*14b0*/  LOP3.LUT R4, R3, 0x30, R95, 0xf8, !PT ;  /* 0x0000003003047812 */ /* 0x000fe200078ef85f */
[----:B------:R-:W-:Y:S01]  /*14c0*/  USHF.L.U32 UR4, UR5, 0x3, URZ ;  /* 0x0000000305047899 */ /* 0x000fe2000800063f */
[----:B------:R-:W-:Y:S01]  /*14d0*/  LEA.HI R3, R0, R0, RZ, 0x1 ;  /* 0x0000000000037211 */ /* 0x000fe200078f08ff */
[----:B------:R-:W-:Y:S01]  /*14e0*/  USEL UR5, URZ, 0x1, UP0 ;  /* 0x000000013f057887 */ /* 0x000fe20008000000 */
[----:B------:R-:W-:Y:S01]  /*14f0*/  LOP3.LUT R4, R4, R7, RZ, 0x3c, !PT ;  /* 0x0000000704047212 */ /* 0x000fe200078e3cff */
[----:B------:R-:W-:Y:S01]  /*1500*/  UIADD3 UR45, UR44, 0xa0, URZ ;  /* 0x000000a02c2d7890 */ /* 0x000fe2000fffe03f */
[----:B------:R-:W0:Y:S01]  /*1510*/  LDC R7, c[0x0][0x288] ;  /* 0x0000a200ff077b82 */ /* 0x000e220000000800 */
[----:B------:R-:W-:Y:S01]  /*1520*/  IMAD.SHL.U32 R3, R3, 0x100, RZ ;  /* 0x0000010003037824 */ /* 0x000fe200078e00ff */
[--C-:B------:R-:W-:Y:S01]  /*1530*/  SHF.R.S32.HI R91, RZ, 0x1f, R90.reuse ;  /* 0x0000001fff5b7819 */ /* 0x100fe2000001145a */
[----:B------:R-:W-:Y:S01]  /*1540*/  ULOP3.LUT UR4, UR4, 0x8, URZ, 0xc0, !UPT ;  /* 0x0000000804047892 */ /* 0x000fe2000f8ec03f */
[--C-:B------:R-:W-:Y:S01]  /*1550*/  IADD3 R95, -R95, UR6, -R90.reuse ;  /* 0x000000065f5f7c10 */ /* 0x100fe2000fffe95a */
[----:B------:R-:W-:Y:S01]  /*1560*/  IMAD.U32 R101, RZ, RZ, UR5 ;  /* 0x00000005ff657e24 */ /* 0x000fe2000f8e00ff */
[----:B------:R-:W-:Y:S01]  /*1570*/  LOP3.LUT R3, R3, 0xfffffe00, RZ, 0xc0, !PT ;  /* 0xfffffe0003037812 */ /* 0x000fe200078ec0ff */
[----:B------:R-:W-:Y:S01]  /*1580*/  USHF.L.U64.HI UR43, UR50, 0x1, UR40 ;  /* 0x00000001322b7899 */ /* 0x000fe20008010228 */
[----:B------:R-:W-:Y:S01]  /*1590*/  ISETP.NE.U32.AND P0, PT, R6, 0x1, PT ;  /* 0x000000010600780c */ /* 0x000fe20003f05070 */
[----:B--2---:R-:W-:Y:S01]  /*15a0*/  VIADD R97, R97, 0xffffffff ;  /* 0xffffffff61617836 */ /* 0x004fe20000000000 */
[--C-:B------:R-:W-:Y:S01]  /*15b0*/  IADD3 R94, R4, R3, R90.reuse ;  /* 0x00000003045e7210 */ /* 0x100fe20007ffe05a */
[----:B------:R-:W-:Y:S01]  /*15c0*/  IMAD.MOV.U32 R3, RZ, RZ, -0x1 ;  /* 0xffffffffff037424 */ /* 0x000fe200078e00ff */
[----:B------:R-:W-:Y:S01]  /*15d0*/  SEL R100, R100, 0x90, !P0 ;  /* 0x0000009064647807 */ /* 0x000fe20004000000 */
[----:B------:R-:W-:Y:S01]  /*15e0*/  IMAD.WIDE R90, R5, 0x10, R90 ;  /* 0x00000010055a7825 */ /* 0x000fe200078e025a */
[----:B------:R-:W-:Y:S01]  /*15f0*/  SHF.R.S32.HI R93, RZ, 0x1f, R92 ;  /* 0x0000001fff5d7819 */ /* 0x000fe2000001145c */
[----:B------:R-:W-:Y:S01]  /*1600*/  ULEA UR46, UR46, UR45, 0x3 ;  /* 0x0000002d2e2e7291 */ /* 0x000fe2000f8e183f */
[----:B-1----:R-:W-:Y:S01]  /*1610*/  SHF.L.U32 R3, R3, R98, RZ ;  /* 0x0000006203037219 */ /* 0x002fe200000006ff */
[----:B------:R-:W-:Y:S01]  /*1620*/  IMAD.MOV.U32 R5, RZ, RZ, 0x1 ;  /* 0x00000001ff057424 */ /* 0x000fe200078e00ff */
[----:B------:R-:W-:-:S02]  /*1630*/  ULOP3.LUT UR47, UR4, 0x8, URZ, 0x3c, !UPT ;  /* 0x00000008042f7892 */ /* 0x000fc4000f8e3c3f */
[----:B------:R-:W-:Y:S01]  /*1640*/  LOP3.LUT R99, RZ, R3, RZ, 0x33, !PT ;  /* 0x00000003ff637212 */ /* 0x000fe200078e33ff */
[----:B------:R-:W-:Y:S01]  /*1650*/  ULOP3.LUT UR48, UR4, 0x18, URZ, 0x3c, !UPT ;  /* 0x0000001804307892 */ /* 0x000fe2000f8e3c3f */
[----:B------:R-:W-:Y:S01]  /*1660*/  SHF.L.U32 R98, R5, R98, RZ ;  /* 0x0000006205627219 */ /* 0x000fe200000006ff */
[----:B0-----:R-:W-:-:S10]  /*1670*/  IMAD R96, R0, -0x2, R7 ;  /* 0xfffffffe00607824 */ /* 0x001fd400078e0207 */
.L_x_178:
[----:B------:R-:W-:-:S04]  /*1680*/  SHF.L.U32 R0, R101, 0x1f, RZ ;  /* 0x0000001f65007819 */ /* 0x000fc800000006ff */
[----:B------:R-:W0:Y:S02]  /*1690*/  SYNCS.PHASECHK.TRANS64.TRYWAIT P0, [UR46+-0x8], R0 ;  /* 0xfffff800ff0075a7 */ /* 0x000e24000800016e */
[----:B0-234-:R-:W-:Y:S05]  /*16a0*/  @!P0 BRA `(.L_x_16) ;  /* 0x0000008800308947 */ /* 0x01dfea0003800000 */
.L_x_207:
[----:B------:R-:W-:-:S04]  /*16b0*/  UIADD3 UR4, UR44, 0x800, URZ ;  /* 0x000008002c047890 */ /* 0x000fc8000fffe03f */
[----:B------:R-:W-:-:S06]  /*16c0*/  ULOP3.LUT UP0, URZ, UR4, 0x1bf, URZ, 0xc0, !UPT ;  /* 0x000001bf043f7892 */ /* 0x000fcc000f80c03f */
[----:B------:R-:W-:-:S13]  /*16d0*/  PLOP3.LUT P0, PT, PT, PT, UP0, 0x80, 0x0 ;  /* 0x000000000000781c */ /* 0x000fda0003f0f008 */
[----:B------:R-:W-:Y:S05]  /*16e0*/  @!P0 BRA `(.L_x_17) ;  /* 0x0000000000408947 */ /* 0x000fea0003800000 */
[----:B0-----:R-:W-:Y:S01]  /*16f0*/  MOV R0, 0x0 ;  /* 0x0000000000007802 */ /* 0x001fe20000000f00 */
[----:B------:R-:W-:Y:S01]  /*1700*/  ULDC.64 UR4, c[0x4][0x70] ;  /* 0x01001c0000047ab9 */ /* 0x000fe20000000a00 */
[----:B------:R-:W-:Y:S01]  /*1710*/  ULDC.64 UR6, c[0x4][0x8] ;  /* 0x0100020000067ab9 */ /* 0x000fe20000000a00 */
[----:B------:R-:W-:Y:S01]  /*1720*/  IMAD.U32 R4, RZ, RZ, UR4 ;  /* 0x00000004ff047e24 */ /* 0x000fe2000f8e00ff */
[----:B------:R0:W1:Y:S01]  /*1730*/  LDC.64 R14, c[0x4][R0] ;  /* 0x01000000000e7b82 */ /* 0x0000620000000a00 */
[----:B------:R-:W-:Y:S01]  /*1740*/  IMAD.U32 R5, RZ, RZ, UR5 ;  /* 0x00000005ff057e24 */ /* 0x000fe2000f8e00ff */
[----:B------:R-:W-:Y:S01]  /*1750*/  ULDC.64 UR4, c[0x4][0x78] ;  /* 0x01001e0000047ab9 */ /* 0x000fe20000000a00 */
[----:B------:R-:W-:Y:S02]  /*1760*/  IMAD.U32 R10, RZ, RZ, UR6 ;  /* 0x00000006ff0a7e24 */ /* 0x000fe4000f8e00ff */
[----:B------:R-:W-:Y:S02]  /*1770*/  IMAD.U32 R6, RZ, RZ, UR4 ;  /* 0x00000004ff067e24 */ /* 0x000fe4000f8e00ff */
[----:B------:R-:W-:-:S02]  /*1780*/  IMAD.U32 R7, RZ, RZ, UR5 ;  /* 0x00000005ff077e24 */ /* 0x000fc4000f8e00ff */
[----:B------:R-:W-:Y:S02]  /*1790*/  IMAD.U32 R11, RZ, RZ, UR7 ;  /* 0x00000007ff0b7e24 */ /* 0x000fe4000f8e00ff */
[----:B------:R-:W-:Y:S02]  /*17a0*/  IMAD.MOV.U32 R8, RZ, RZ, 0x70 ;  /* 0x00000070ff087424 */ /* 0x000fe400078e00ff */
[----:B------:R-:W-:Y:S02]  /*17b0*/  IMAD.MOV.U32 R12, RZ, RZ, 0x1 ;  /* 0x00000001ff0c7424 */ /* 0x000fe400078e00ff */
[----:B0-----:R-:W-:-:S07]  /*17c0*/  IMAD.MOV.U32 R13, RZ, RZ, RZ ;  /* 0x000000ffff0d7224 */ /* 0x001fce00078e00ff */
[----:B------:R-:W-:-:S07]  /*17d0*/  LEPC R20, `(.L_x_17) ;  /* 0x000000001014794e */ /* 0x000fce0000000000 */
[----:B-1---5:R-:W-:Y:S05]  /*17e0*/  CALL.ABS.NOINC R14 ;  /* 0x000000000e007343 */ /* 0x022fea0003c00000 */
.L_x_17:
[----:B------:R-:W-:-:S04]  /*17f0*/  IMAD.U32 R24, RZ, RZ, UR44 ;  /* 0x0000002cff187e24 */ /* 0x000fc8000f8e00ff */
[----:B------:R-:W-:-:S05]  /*1800*/  VIADD R24, R24, 0x12800 ;  /* 0x0001280018187836 */ /* 0x000fca0000000000 */
[----:B------:R-:W-:-:S13]  /*1810*/  LOP3.LUT P0, RZ, R24, 0x3ff, RZ, 0xc0, !PT ;  /* 0x000003ff18ff7812 */ /* 0x000fda000780c0ff */
[----:B------:R-:W-:Y:S05]  /*1820*/  @!P0 BRA `(.L_x_18) ;  /* 0x00000000007c8947 */ /* 0x000fea0003800000 */
[----:B------:R-:W-:Y:S01]  /*1830*/  MOV R23, 0x0 ;  /* 0x0000000000177802 */ /* 0x000fe20000000f00 */
[----:B------:R-:W-:Y:S01]  /*1840*/  ULDC.64 UR4, c[0x4][0x70] ;  /* 0x01001c0000047ab9 */ /* 0x000fe20000000a00 */
[----:B------:R-:W-:Y:S01]  /*1850*/  ULDC.64 UR6, c[0x4][0x78] ;  /* 0x01001e0000067ab9 */ /* 0x000fe20000000a00 */
[----:B------:R-:W-:Y:S01]  /*1860*/  IMAD.U32 R4, RZ, RZ, UR4 ;  /* 0x00000004ff047e24 */ /* 0x000fe2000f8e00ff */
[----:B------:R1:W2:Y:S01]  /*1870*/  LDC.64 R14, c[0x4][R23] ;  /* 0x01000000170e7b82 */ /* 0x0002a20000000a00 */
        /* <DEDUP_REMOVED lines=8> */
[----:B-1----:R-:W-:-:S07]  /*1900*/  IMAD.MOV.U32 R13, RZ, RZ, RZ ;  /* 0x000000ffff0d7224 */ /* 0x002fce00078e00ff */
[----:B------:R-:W-:-:S07]  /*1910*/  LEPC R20, `(.L_x_19) ;  /* 0x000000001014794e */ /* 0x000fce0000000000 */
[----:B0-2--5:R-:W-:Y:S05]  /*1920*/  CALL.ABS.NOINC R14 ;  /* 0x000000000e007343 */ /* 0x025fea0003c00000 */
.L_x_19:
[----:B------:R0:W1:Y:S01]  /*1930*/  LDC.64 R14, c[0x4][R23] ;  /* 0x01000000170e7b82 */ /* 0x0000620000000a00 */
[----:B------:R-:W-:Y:S01]  /*1940*/  ULDC.64 UR4, c[0x4][0x70] ;  /* 0x01001c0000047ab9 */ /* 0x000fe20000000a00 */
[----:B------:R-:W-:Y:S01]  /*1950*/  ULDC.64 UR6, c[0x4][0x10] ;  /* 0x0100040000067ab9 */ /* 0x000fe20000000a00 */
[----:B------:R-:W-:Y:S02]  /*1960*/  IMAD.U32 R4, RZ, RZ, UR4 ;  /* 0x00000004ff047e24 */ /* 0x000fe4000f8e00ff */
        /* <DEDUP_REMOVED lines=10> */
[----:B-1----:R-:W-:Y:S05]  /*1a10*/  CALL.ABS.NOINC R14 ;  /* 0x000000000e007343 */ /* 0x002fea0003c00000 */
.L_x_18:
[----:B------:R-:W-:-:S06]  /*1a20*/  ULOP3.LUT UR4, UR38, 0x1, URZ, 0xfc, !UPT ;  /* 0x0000000126047892 */ /* 0x000fcc000f8efc3f */
[----:B0-----:R-:W-:Y:S01]  /*1a30*/  IMAD.U32 R0, RZ, RZ, UR4 ;  /* 0x00000004ff007e24 */ /* 0x001fe2000f8e00ff */
[----:B------:R-:W-:-:S04]  /*1a40*/  UMOV UR4, 0xffffffff ;  /* 0xffffffff00047882 */ /* 0x000fc80000000000 */
[----:B------:R-:W-:Y:S01]  /*1a50*/  ISETP.NE.AND P0, PT, R0, 0x3, PT ;  /* 0x000000030000780c */ /* 0x000fe20003f05270 */
[----:B------:R-:W-:-:S12]  /*1a60*/  BRA.DIV UR4, `(.L_x_20) ;  /* 0x0000008604587947 */ /* 0x000fd8000b800000 */
.L_x_209:
[----:B------:R-:W-:Y:S05]  /*1a70*/  @!P0 BRA `(.L_x_21) ;  /* 0x0000000000048947 */ /* 0x000fea0003800000 */
[----:B------:R-:W-:Y:S01]  /*1a80*/  BPT.TRAP 0x1 ;  /* 0x000000040000795c */ /* 0x000fe20000300000 */
.L_x_21:
[----:B------:R-:W-:Y:S02]  /*1a90*/  IMAD.U32 R3, RZ, RZ, UR36 ;  /* 0x00000024ff037e24 */ /* 0x000fe4000f8e00ff */
[----:B------:R-:W-:-:S03]  /*1aa0*/  IMAD.U32 R0, RZ, RZ, UR37 ;  /* 0x00000025ff007e24 */ /* 0x000fc6000f8e00ff */
[----:B------:R-:W-:Y:S02]  /*1ab0*/  LEA R3, R3, UR44, 0x3 ;  /* 0x0000002c03037c11 */ /* 0x000fe4000f8e18ff */
[----:B------:R-:W-:-:S04]  /*1ac0*/  SHF.L.U32 R0, R0, 0x1f, RZ ;  /* 0x0000001f00007819 */ /* 0x000fc800000006ff */
[----:B------:R0:W1:Y:S01]  /*1ad0*/  SYNCS.PHASECHK.TRANS64.TRYWAIT P1, [R3+URZ], R0 ;  /* 0x00000000030075a7 */ /* 0x000062000802017f */
[----:B------:R-:W-:Y:S05]  /*1ae0*/  @!P0 BRA `(.L_x_22) ;  /* 0x0000000000048947 */ /* 0x000fea0003800000 */
[----:B------:R-:W-:Y:S01]  /*1af0*/  BPT.TRAP 0x1 ;  /* 0x000000040000795c */ /* 0x000fe20000300000 */
.L_x_22:
[----:B-1----:R-:W-:Y:S05]  /*1b00*/  @P1 BRA `(.L_x_23) ;  /* 0x0000000000081947 */ /* 0x002fea0003800000 */
[----:B------:R-:W1:Y:S02]  /*1b10*/  SYNCS.PHASECHK.TRANS64.TRYWAIT P1, [R3+URZ], R0 ;  /* 0x00000000030075a7 */ /* 0x000e64000802017f */
[----:B-1----:R-:W-:Y:S05]  /*1b20*/  @!P1 BRA `(.L_x_24) ;  /* 0x0000008400449947 */ /* 0x002fea0003800000 */
.L_x_23:
[----:B------:R-:W-:-:S04]  /*1b30*/  UIADD3 UR4, UR36, 0x1, URZ ;  /* 0x0000000124047890 */ /* 0x000fc8000fffe03f */
[----:B------:R-:W-:Y:S02]  /*1b40*/  UISETP.NE.AND UP0, UPT, UR4, 0x9, UPT ;  /* 0x000000090400788c */ /* 0x000fe4000bf05270 */
[----:B01----:R-:W-:Y:S02]  /*1b50*/  IMAD.U32 R0, RZ, RZ, UR4 ;  /* 0x00000004ff007e24 */ /* 0x003fe4000f8e00ff */
[----:B------:R-:W-:Y:S02]  /*1b60*/  USEL UR4, URZ, 0x1, UP0 ;  /* 0x000000013f047887 */ /* 0x000fe40008000000 */
[----:B------:R-:W-:Y:S02]  /*1b70*/  PLOP3.LUT P1, PT, PT, PT, UP0, 0x80, 0x0 ;  /* 0x000000000000781c */ /* 0x000fe40003f2f008 */
[----:B------:R-:W-:Y:S02]  /*1b80*/  ULOP3.LUT UR4, UR37, UR4, URZ, 0x3c, !UPT ;  /* 0x0000000425047292 */ /* 0x000fe4000f8e3c3f */
[----:B------:R-:W-:-:S04]  /*1b90*/  SEL R0, R0, RZ, P1 ;  /* 0x000000ff00007207 */ /* 0x000fc80000800000 */
[----:B------:R-:W-:Y:S01]  /*1ba0*/  IMAD.U32 R103, RZ, RZ, UR4 ;  /* 0x00000004ff677e24 */ /* 0x000fe2000f8e00ff */
[----:B------:R-:W-:Y:S06]  /*1bb0*/  @!P0 BRA `(.L_x_25) ;  /* 0x0000000000048947 */ /* 0x000fec0003800000 */
[----:B------:R-:W-:Y:S01]  /*1bc0*/  BPT.TRAP 0x1 ;  /* 0x000000040000795c */ /* 0x000fe20000300000 */
.L_x_25:
[----:B------:R-:W-:Y:S01]  /*1bd0*/  IMAD.U32 R5, RZ, RZ, UR36 ;  /* 0x00000024ff057e24 */ /* 0x000fe2000f8e00ff */
[----:B------:R-:W-:Y:S02]  /*1be0*/  LEA R3, R0, UR44, 0x3 ;  /* 0x0000002c00037c11 */ /* 0x000fe4000f8e18ff */
[----:B------:R-:W-:Y:S01]  /*1bf0*/  SHF.L.U32 R114, R103, 0x1f, RZ ;  /* 0x0000001f67727819 */ /* 0x000fe200000006ff */
[----:B------:R-:W-:Y:S01]  /*1c00*/  IMAD R4, R5, 0x2000, R94 ;  /* 0x0000200005047824 */ /* 0x000fe200078e025e */
[----:B------:R-:W-:Y:S02]  /*1c10*/  ISETP.NE.AND P2, PT, RZ, UR41, PT ;  /* 0x00000029ff007c0c */ /* 0x000fe4000bf45270 */
[----:B------:R0:W1:Y:S01]  /*1c20*/  SYNCS.PHASECHK.TRANS64.TRYWAIT P1, [R3+URZ], R114 ;  /* 0x00000072030075a7 */ /* 0x000062000802017f */
[----:B------:R-:W-:Y:S01]  /*1c30*/  VIADD R5, R4, UR44 ;  /* 0x0000002c04057c36 */ /* 0x000fe20008000000 */
[----:B------:R0:W2:Y:S09]  /*1c40*/  LDS.U8 R6, [R4+UR44+0x800] ;  /* 0x0008002c04067984 */ /* 0x0000b20008000000 */
[----:B------:R-:W-:Y:S05]  /*1c50*/  WARPSYNC.ALL ;  /* 0x0000000000007948 */ /* 0x000fea0003800000 */
[----:B------:R-:W-:Y:S01]  /*1c60*/  IMAD.IADD R113, R100, 0x1, R5 ;  /* 0x0000000164717824 */ /* 0x000fe200078e0205 */
[----:B------:R-:W2:Y:S04]  /*1c70*/  LDS.U8 R7, [R4+UR44+0x840] ;  /* 0x0008402c04077984 */ /* 0x000ea80008000000 */
[----:B------:R-:W-:Y:S04]  /*1c80*/  LDS.U8 R8, [R4+UR44+0x808] ;  /* 0x0008082c04087984 */ /* 0x000fe80008000000 */
[----:B------:R-:W3:Y:S04]  /*1c90*/  LDS.U8 R9, [R4+UR44+0x848] ;  /* 0x0008482c04097984 */ /* 0x000ee80008000000 */
[----:B------:R-:W-:Y:S04]  /*1ca0*/  LDS.U8 R10, [R4+UR44+0xc00] ;  /* 0x000c002c040a7984 */ /* 0x000fe80008000000 */
[----:B------:R-:W4:Y:S04]  /*1cb0*/  LDS.U8 R13, [R4+UR44+0xc40] ;  /* 0x000c402c040d7984 */ /* 0x000f280008000000 */
[----:B------:R-:W-:Y:S04]  /*1cc0*/  LDS.U8 R12, [R4+UR44+0xc08] ;  /* 0x000c082c040c7984 */ /* 0x000fe80008000000 */
[----:B------:R-:W0:Y:S04]  /*1cd0*/  LDS.U8 R23, [R4+UR44+0xc48] ;  /* 0x000c482c04177984 */ /* 0x000e280008000000 */
[----:B------:R-:W-:Y:S04]  /*1ce0*/  LDS.U8 R14, [R4+UR44+0x1000] ;  /* 0x0010002c040e7984 */ /* 0x000fe80008000000 */
[----:B------:R-:W1:Y:S04]  /*1cf0*/  LDS.U8 R27, [R4+UR44+0x1040] ;  /* 0x0010402c041b7984 */ /* 0x000e680008000000 */
[----:B------:R-:W-:Y:S04]  /*1d00*/  LDS.U8 R20, [R4+UR44+0x1008] ;  /* 0x0010082c04147984 */ /* 0x000fe80008000000 */
[----:B------:R-:W1:Y:S01]  /*1d10*/  LDS.U8 R33, [R4+UR44+0x1048] ;  /* 0x0010482c04217984 */ /* 0x000e620008000000 */
[----:B--2---:R-:W-:-:S03]  /*1d20*/  PRMT R6, R7, 0x7604, R6 ;  /* 0x0000760407067816 */ /* 0x004fc60000000006 */
[----:B------:R-:W-:Y:S04]  /*1d30*/  LDS.U8 R26, [R4+UR44+0x1400] ;  /* 0x0014002c041a7984 */ /* 0x000fe80008000000 */
[----:B------:R-:W2:Y:S01]  /*1d40*/  LDS.U8 R37, [R4+UR44+0x1440] ;  /* 0x0014402c04257984 */ /* 0x000ea20008000000 */
[----:B---3--:R-:W-:-:S03]  /*1d50*/  PRMT R8, R9, 0x7604, R8 ;  /* 0x0000760409087816 */ /* 0x008fc60000000008 */
[----:B------:R-:W-:Y:S04]  /*1d60*/  LDS.U8 R28, [R4+UR44+0x1408] ;  /* 0x0014082c041c7984 */ /* 0x000fe80008000000 */
[----:B------:R-:W3:Y:S01]  /*1d70*/  LDS.U8 R43, [R4+UR44+0x1448] ;  /* 0x0014482c042b7984 */ /* 0x000ee20008000000 */
[----:B----4-:R-:W-:-:S03]  /*1d80*/  PRMT R10, R13, 0x7604, R10 ;  /* 0x000076040d0a7816 */ /* 0x010fc6000000000a */
[----:B------:R-:W4:Y:S04]  /*1d90*/  LDS.U8 R5, [R113+0x800] ;  /* 0x0008000071057984 */ /* 0x000f280000000000 */
[----:B------:R-:W4:Y:S01]  /*1da0*/  LDS.U8 R11, [R113+0x808] ;  /* 0x00080800710b7984 */ /* 0x000f220000000000 */
[----:B0-----:R-:W-:-:S03]  /*1db0*/  PRMT R12, R23, 0x7604, R12 ;  /* 0x00007604170c7816 */ /* 0x001fc6000000000c */
[----:B------:R-:W0:Y:S04]  /*1dc0*/  LDS.U8 R15, [R113+0xc00] ;  /* 0x000c0000710f7984 */ /* 0x000e280000000000 */
[----:B------:R-:W0:Y:S01]  /*1dd0*/  LDS.U8 R25, [R113+0xc08] ;  /* 0x000c080071197984 */ /* 0x000e220000000000 */
[----:B-1----:R-:W-:-:S03]  /*1de0*/  PRMT R14, R27, 0x7604, R14 ;  /* 0x000076041b0e7816 */ /* 0x002fc6000000000e */
[----:B------:R-:W1:Y:S04]  /*1df0*/  LDS.U8 R29, [R113+0x1000] ;  /* 0x00100000711d7984 */ /* 0x000e680000000000 */
[----:B------:R-:W1:Y:S01]  /*1e00*/  LDS.U8 R35, [R113+0x1008] ;  /* 0x0010080071237984 */ /* 0x000e620000000000 */
[----:B------:R-:W-:-:S03]  /*1e10*/  PRMT R20, R33, 0x7604, R20 ;  /* 0x0000760421147816 */ /* 0x000fc60000000014 */
[----:B------:R-:W1:Y:S04]  /*1e20*/  LDS.U8 R39, [R113+0x1400] ;  /* 0x0014000071277984 */ /* 0x000e680000000000 */
[----:B------:R-:W1:Y:S01]  /*1e30*/  LDS.U8 R45, [R113+0x1408] ;  /* 0x00140800712d7984 */ /* 0x000e620000000000 */
[----:B--2---:R-:W-:-:S03]  /*1e40*/  PRMT R26, R37, 0x7604, R26 ;  /* 0x00007604251a7816 */ /* 0x004fc6000000001a */
[----:B------:R-:W2:Y:S04]  /*1e50*/  LDS.U8 R104, [R113+0x840] ;  /* 0x0008400071687984 */ /* 0x000ea80000000000 */
[----:B------:R-:W2:Y:S01]  /*1e60*/  LDS.U8 R105, [R113+0x848] ;  /* 0x0008480071697984 */ /* 0x000ea20000000000 */
[----:B---3--:R-:W-:-:S03]  /*1e70*/  PRMT R28, R43, 0x7604, R28 ;  /* 0x000076042b1c7816 */ /* 0x008fc6000000001c */
[----:B------:R-:W3:Y:S01]  /*1e80*/  LDS.U8 R21, [R113+0xc40] ;  /* 0x000c400071157984 */ /* 0x000ee20000000000 */
[----:B----4-:R-:W-:-:S03]  /*1e90*/  PRMT R5, R5, 0x7054, R6 ;  /* 0x0000705405057816 */ /* 0x010fc60000000006 */
[----:B------:R-:W4:Y:S01]  /*1ea0*/  LDS.U8 R107, [R113+0xc48] ;  /* 0x000c4800716b7984 */ /* 0x000f220000000000 */
[----:B------:R-:W-:-:S03]  /*1eb0*/  PRMT R8, R11, 0x7054, R8 ;  /* 0x000070540b087816 */ /* 0x000fc60000000008 */
[----:B------:R-:W4:Y:S01]  /*1ec0*/  LDS.U8 R31, [R113+0x1040] ;  /* 0x00104000711f7984 */ /* 0x000f220000000000 */
[----:B0-----:R-:W-:-:S03]  /*1ed0*/  PRMT R10, R15, 0x7054, R10 ;  /* 0x000070540f0a7816 */ /* 0x001fc6000000000a */
[----:B------:R-:W0:Y:S01]  /*1ee0*/  LDS.U8 R109, [R113+0x1048] ;  /* 0x00104800716d7984 */ /* 0x000e220000000000 */
[----:B------:R-:W-:-:S03]  /*1ef0*/  PRMT R12, R25, 0x7054, R12 ;  /* 0x00007054190c7816 */ /* 0x000fc6000000000c */
[----:B------:R-:W0:Y:S01]  /*1f00*/  LDS.U8 R41, [R113+0x1440] ;  /* 0x0014400071297984 */ /* 0x000e220000000000 */
[----:B-1----:R-:W-:-:S03]  /*1f10*/  PRMT R14, R29, 0x7054, R14 ;  /* 0x000070541d0e7816 */ /* 0x002fc6000000000e */
[----:B------:R-:W1:Y:S01]  /*1f20*/  LDS.U8 R111, [R113+0x1448] ;  /* 0x00144800716f7984 */ /* 0x000e620000000000 */
[----:B------:R-:W-:Y:S02]  /*1f30*/  PRMT R20, R35, 0x7054, R20 ;  /* 0x0000705423147816 */ /* 0x000fe40000000014 */
[----:B------:R-:W-:Y:S02]  /*1f40*/  PRMT R26, R39, 0x7054, R26 ;  /* 0x00007054271a7816 */ /* 0x000fe4000000001a */
[----:B------:R-:W-:Y:S02]  /*1f50*/  PRMT R28, R45, 0x7054, R28 ;  /* 0x000070542d1c7816 */ /* 0x000fe4000000001c */
[----:B--2---:R-:W-:Y:S02]  /*1f60*/  PRMT R104, R104, 0x654, R5 ;  /* 0x0000065468687816 */ /* 0x004fe40000000005 */
[----:B------:R-:W-:Y:S02]  /*1f70*/  PRMT R105, R105, 0x654, R8 ;  /* 0x0000065469697816 */ /* 0x000fe40000000008 */
[----:B---3--:R-:W-:-:S02]  /*1f80*/  PRMT R106, R21, 0x654, R10 ;  /* 0x00000654156a7816 */ /* 0x008fc4000000000a */
[----:B----4-:R-:W-:Y:S02]  /*1f90*/  PRMT R107, R107, 0x654, R12 ;  /* 0x000006546b6b7816 */ /* 0x010fe4000000000c */
[----:B------:R-:W-:Y:S02]  /*1fa0*/  PRMT R108, R31, 0x654, R14 ;  /* 0x000006541f6c7816 */ /* 0x000fe4000000000e */
[----:B0-----:R-:W-:Y:S02]  /*1fb0*/  PRMT R109, R109, 0x654, R20 ;  /* 0x000006546d6d7816 */ /* 0x001fe40000000014 */
[----:B------:R-:W-:Y:S02]  /*1fc0*/  PRMT R110, R41, 0x654, R26 ;  /* 0x00000654296e7816 */ /* 0x000fe4000000001a */
[----:B-1----:R-:W-:Y:S02]  /*1fd0*/  PRMT R111, R111, 0x654, R28 ;  /* 0x000006546f6f7816 */ /* 0x002fe4000000001c */
[----:B------:R-:W-:Y:S01]  /*1fe0*/  R2UR UR4, R24 ;  /* 0x00000000180472ca */ /* 0x000fe200000e0000 */
[----:B------:R-:W-:Y:S01]  /*1ff0*/  UMOV UR7, 0x40000040 ;  /* 0x4000004000077882 */ /* 0x000fe20000000000 */
[----:B------:R-:W-:-:S11]  /*2000*/  WARPGROUP.ARRIVE ;  /* 0x00000000000079c5 */ /* 0x000fd60000000000 */
[----:B------:R-:W-:-:S04]  /*2010*/  USHF.R.U32.HI UR4, URZ, 0x4, UR4 ;  /* 0x000000043f047899 */ /* 0x000fc80008011604 */
[----:B------:R-:W-:-:S04]  /*2020*/  ULOP3.LUT UR4, UR4, 0x3fff, URZ, 0xc0, !UPT ;  /* 0x00003fff04047892 */ /* 0x000fc8000f8ec03f */
[----:B------:R-:W-:-:S04]  /*2030*/  ULOP3.LUT UR8, UR4, 0x10000, URZ, 0xfc, !UPT ;  /* 0x0001000004087892 */ /* 0x000fc8000f8efc3f */
[----:B------:R-:W-:-:S07]  /*2040*/  ULEA UR4, UR36, UR8, 0xa ;  /* 0x0000000824047291 */ /* 0x000fce000f8e503f */
[----:B------:R-:W-:Y:S02]  /*2050*/  UMOV UR6, UR4 ;  /* 0x0000000400067c82 */ /* 0x000fe40008000000 */
[----:B------:R-:W-:Y:S01]  /*2060*/  QGMMA.64x128x32.F32.E5M2.E5M2 R24, R104, gdesc[UR4], RZ, !UPT, gsb0 ;  /* 0x01e0000468187df3 */ /* 0x000fe2000c0038ff */
[----:B------:R-:W-:Y:S01]  /*2070*/  UIADD3 UR6, UR4, 0x2, URZ ;  /* 0x0000000204067890 */ /* 0x000fe2000fffe03f */
[----:B------:R-:W-:Y:S01]  /*2080*/  UMOV UR7, 0x40000040 ;  /* 0x4000004000077882 */ /* 0x000fe20000000000 */
[----:B------:R-:W-:Y:S02]  /*2090*/  WARPGROUP.DEPBAR.LE gsb0, 0x0 ;  /* 0x00008000000079c5 */ /* 0x000fe40000010000 */
[----:B------:R-:W-:-:S07]  /*20a0*/  WARPGROUP.ARRIVE ;  /* 0x00000000000079c5 */ /* 0x000fce0000000000 */
[----:B------:R-:W-:Y:S01]  /*20b0*/  QGMMA.64x128x32.F32.E5M2.E5M2 R24, R108, gdesc[UR4], R24, gsb0 ;  /* 0x01e000046c187df3 */ /* 0x000fe20008003818 */
[----:B------:R-:W-:Y:S01]  /*20c0*/  UIADD3 UR6, UR4, 0x4, URZ ;  /* 0x0000000404067890 */ /* 0x000fe2000fffe03f */
[----:B------:R-:W-:Y:S01]  /*20d0*/  UMOV UR7, 0x40000040 ;  /* 0x4000004000077882 */ /* 0x000fe20000000000 */
[----:B------:R-:W-:Y:S02]  /*20e0*/  WARPGROUP.DEPBAR.LE gsb0, 0x0 ;  /* 0x00008000000079c5 */ /* 0x000fe40000010000 */
[----:B------:R-:W-:Y:S04]  /*20f0*/  LDS.U8 R5, [R4+UR44+0x1800] ;  /* 0x0018002c04057984 */ /* 0x000fe80008000000 */
[----:B------:R-:W0:Y:S04]  /*2100*/  LDS.U8 R6, [R4+UR44+0x1840] ;  /* 0x0018402c04067984 */ /* 0x000e280008000000 */
[----:B------:R-:W-:Y:S04]  /*2110*/  LDS.U8 R7, [R4+UR44+0x1808] ;  /* 0x0018082c04077984 */ /* 0x000fe80008000000 */
[----:B------:R-:W1:Y:S04]  /*2120*/  LDS.U8 R10, [R4+UR44+0x1848] ;  /* 0x0018482c040a7984 */ /* 0x000e680008000000 */
[----:B------:R-:W-:Y:S04]  /*2130*/  LDS.U8 R9, [R4+UR44+0x1c00] ;  /* 0x001c002c04097984 */ /* 0x000fe80008000000 */
[----:B------:R-:W2:Y:S04]  /*2140*/  LDS.U8 R20, [R4+UR44+0x1c40] ;  /* 0x001c402c04147984 */ /* 0x000ea80008000000 */
[----:B------:R-:W-:Y:S04]  /*2150*/  LDS.U8 R11, [R4+UR44+0x1c08] ;  /* 0x001c082c040b7984 */ /* 0x000fe80008000000 */
[----:B------:R-:W3:Y:S04]  /*2160*/  LDS.U8 R108, [R4+UR44+0x1c48] ;  /* 0x001c482c046c7984 */ /* 0x000ee80008000000 */
[----:B------:R-:W4:Y:S04]  /*2170*/  LDS.U8 R8, [R113+0x1800] ;  /* 0x0018000071087984 */ /* 0x000f280000000000 */
[----:B------:R-:W4:Y:S04]  /*2180*/  LDS.U8 R12, [R113+0x1808] ;  /* 0x00180800710c7984 */ /* 0x000f280000000000 */
        /* <DEDUP_REMOVED lines=8> */
[----:B--2---:R-:W-:Y:S02]  /*2210*/  PRMT R9, R20, 0x7604, R9 ;  /* 0x0000760414097816 */ /* 0x004fe40000000009 */
[----:B---3--:R-:W-:Y:S02]  /*2220*/  PRMT R11, R108, 0x7604, R11 ;  /* 0x000076046c0b7816 */ /* 0x008fe4000000000b */
[----:B----4-:R-:W-:Y:S02]  /*2230*/  PRMT R5, R8, 0x7054, R5 ;  /* 0x0000705408057816 */ /* 0x010fe40000000005 */
[----:B------:R-:W-:-:S02]  /*2240*/  PRMT R7, R12, 0x7054, R7 ;  /* 0x000070540c077816 */ /* 0x000fc40000000007 */
[----:B------:R-:W-:Y:S02]  /*2250*/  PRMT R9, R102, 0x7054, R9 ;  /* 0x0000705466097816 */ /* 0x000fe40000000009 */
[----:B------:R-:W-:Y:S02]  /*2260*/  PRMT R11, R110, 0x7054, R11 ;  /* 0x000070546e0b7816 */ /* 0x000fe4000000000b */
[----:B0-----:R-:W-:Y:S02]  /*2270*/  PRMT R104, R104, 0x654, R5 ;  /* 0x0000065468687816 */ /* 0x001fe40000000005 */
[----:B------:R-:W-:Y:S02]  /*2280*/  PRMT R105, R14, 0x654, R7 ;  /* 0x000006540e697816 */ /* 0x000fe40000000007 */
[----:B-1----:R-:W-:Y:S02]  /*2290*/  PRMT R106, R106, 0x654, R9 ;  /* 0x000006546a6a7816 */ /* 0x002fe40000000009 */
[----:B------:R-:W-:-:S04]  /*22a0*/  PRMT R107, R112, 0x654, R11 ;  /* 0x00000654706b7816 */ /* 0x000fc8000000000b */
[----:B------:R-:W-:-:S06]  /*22b0*/  WARPGROUP.ARRIVE ;  /* 0x00000000000079c5 */ /* 0x000fcc0000000000 */
        /* <DEDUP_REMOVED lines=33> */
[----:B------:R-:W-:Y:S03]  /*24d0*/  QGMMA.64x128x32.F32.E5M2.E5M2 R24, R104, gdesc[UR4], R24, gsb0 ;  /* 0x01e0000468187df3 */ /* 0x000fe60008003818 */
[----:B------:R-:W-:Y:S02]  /*24e0*/  WARPGROUP.DEPBAR.LE gsb0, 0x0 ;  /* 0x00008000000079c5 */ /* 0x000fe40000010000 */
[----:B------:R-:W-:Y:S05]  /*24f0*/  @!P2 BRA `(.L_x_26) ;  /* 0x00000014005ca947 */ /* 0x000fea0003800000 */
[----:B------:R-:W-:Y:S05]  /*2500*/  @!P0 BRA `(.L_x_27) ;  /* 0x0000000000048947 */ /* 0x000fea0003800000 */
[----:B------:R-:W-:Y:S01]  /*2510*/  BPT.TRAP 0x1 ;  /* 0x000000040000795c */ /* 0x000fe20000300000 */
.L_x_27:
[----:B------:R-:W-:-:S05]  /*2520*/  IMAD.SHL.U32 R13, R0, 0x2000, RZ ;  /* 0x00002000000d7824 */ /* 0x000fca00078e00ff */
[----:B------:R-:W-:-:S05]  /*2530*/  IADD3 R5, R13, UR44, R94 ;  /* 0x0000002c0d057c10 */ /* 0x000fca000fffe05e */
[----:B------:R-:W-:Y:S01]  /*2540*/  IMAD.IADD R15, R100, 0x1, R5 ;  /* 0x00000001640f7824 */ /* 0x000fe200078e0205 */
[----:B------:R-:W-:Y:S06]  /*2550*/  @P1 BRA `(.L_x_28) ;  /* 0x0000000000081947 */ /* 0x000fec0003800000 */
[----:B------:R-:W0:Y:S02]  /*2560*/  SYNCS.PHASECHK.TRANS64.TRYWAIT P1, [R3+URZ], R114 ;  /* 0x00000072030075a7 */ /* 0x000e24000802017f */
[----:B0-----:R-:W-:Y:S05]  /*2570*/  @!P1 BRA `(.L_x_29) ;  /* 0x0000007800c49947 */ /* 0x001fea0003800000 */
.L_x_28:
[----:B0-----:R-:W-:Y:S01]  /*2580*/  LDS.U8 R3, [R5+0x800] ;  /* 0x0008000005037984 */ /* 0x001fe20000000000 */
[----:B------:R-:W0:Y:S01]  /*2590*/  LDC R21, c[0x0][0x28c] ;  /* 0x0000a300ff157b82 */ /* 0x000e220000000800 */
[----:B------:R-:W-:Y:S02]  /*25a0*/  UMOV UR4, UR36 ;  /* 0x0000002400047c82 */ /* 0x000fe40008000000 */
[----:B------:R-:W1:Y:S04]  /*25b0*/  LDS.U8 R4, [R5+0x840] ;  /* 0x0008400005047984 */ /* 0x000e680000000000 */
[----:B------:R-:W-:Y:S04]  /*25c0*/  LDS.U8 R7, [R5+0x808] ;  /* 0x0008080005077984 */ /* 0x000fe80000000000 */
[----:B------:R-:W2:Y:S04]  /*25d0*/  LDS.U8 R8, [R5+0x848] ;  /* 0x0008480005087984 */ /* 0x000ea80000000000 */
[----:B------:R-:W-:Y:S04]  /*25e0*/  LDS.U8 R9, [R5+0xc00] ;  /* 0x000c000005097984 */ /* 0x000fe80000000000 */
[----:B------:R-:W3:Y:S04]  /*25f0*/  LDS.U8 R14, [R5+0xc40] ;  /* 0x000c4000050e7984 */ /* 0x000ee80000000000 */
[----:B------:R-:W-:Y:S01]  /*2600*/  LDS.U8 R11, [R5+0xc08] ;  /* 0x000c0800050b7984 */ /* 0x000fe20000000000 */
[----:B0-----:R-:W-:-:S03]  /*2610*/  ISETP.GE.AND P1, PT, R21, 0x101, PT ;  /* 0x000001011500780c */ /* 0x001fc60003f26270 */
[----:B------:R-:W0:Y:S04]  /*2620*/  LDS.U8 R102, [R5+0xc48] ;  /* 0x000c480005667984 */ /* 0x000e280000000000 */
[----:B------:R-:W4:Y:S04]  /*2630*/  LDS.U8 R6, [R15+0x800] ;  /* 0x000800000f067984 */ /* 0x000f280000000000 */
[----:B------:R-:W4:Y:S04]  /*2640*/  LDS.U8 R10, [R15+0x808] ;  /* 0x000808000f0a7984 */ /* 0x000f280000000000 */
[----:B------:R-:W4:Y:S04]  /*2650*/  LDS.U8 R20, [R15+0xc00] ;  /* 0x000c00000f147984 */ /* 0x000f280000000000 */
[----:B------:R-:W4:Y:S01]  /*2660*/  LDS.U8 R104, [R15+0xc08] ;  /* 0x000c08000f687984 */ /* 0x000f220000000000 */
[----:B-1----:R-:W-:-:S03]  /*2670*/  PRMT R3, R4, 0x7604, R3 ;  /* 0x0000760404037816 */ /* 0x002fc60000000003 */
[----:B------:R-:W1:Y:S04]  /*2680*/  LDS.U8 R108, [R15+0x840] ;  /* 0x000840000f6c7984 */ /* 0x000e680000000000 */
[----:B------:R-:W1:Y:S01]  /*2690*/  LDS.U8 R12, [R15+0x848] ;  /* 0x000848000f0c7984 */ /* 0x000e620000000000 */
[----:B--2---:R-:W-:-:S03]  /*26a0*/  PRMT R7, R8, 0x7604, R7 ;  /* 0x0000760408077816 */ /* 0x004fc60000000007 */
[----:B------:R-:W2:Y:S04]  /*26b0*/  LDS.U8 R110, [R15+0xc40] ;  /* 0x000c40000f6e7984 */ /* 0x000ea80000000000 */
[----:B------:R-:W2:Y:S01]  /*26c0*/  LDS.U8 R106, [R15+0xc48] ;  /* 0x000c48000f6a7984 */ /* 0x000ea20000000000 */
[----:B---3--:R-:W-:Y:S02]  /*26d0*/  PRMT R9, R14, 0x7604, R9 ;  /* 0x000076040e097816 */ /* 0x008fe40000000009 */
[----:B0-----:R-:W-:Y:S02]  /*26e0*/  PRMT R11, R102, 0x7604, R11 ;  /* 0x00007604660b7816 */ /* 0x001fe4000000000b */
[----:B----4-:R-:W-:Y:S02]  /*26f0*/  PRMT R3, R6, 0x7054, R3 ;  /* 0x0000705406037816 */ /* 0x010fe40000000003 */
[----:B------:R-:W-:-:S02]  /*2700*/  PRMT R7, R10, 0x7054, R7 ;  /* 0x000070540a077816 */ /* 0x000fc40000000007 */
[----:B------:R-:W-:Y:S02]  /*2710*/  PRMT R9, R20, 0x7054, R9 ;  /* 0x0000705414097816 */ /* 0x000fe40000000009 */
[----:B------:R-:W-:Y:S02]  /*2720*/  PRMT R11, R104, 0x7054, R11 ;  /* 0x00007054680b7816 */ /* 0x000fe4000000000b */
[----:B-1----:R-:W-:Y:S02]  /*2730*/  PRMT R108, R108, 0x654, R3 ;  /* 0x000006546c6c7816 */ /* 0x002fe40000000003 */
[----:B------:R-:W-:Y:S02]  /*2740*/  PRMT R109, R12, 0x654, R7 ;  /* 0x000006540c6d7816 */ /* 0x000fe40000000007 */
[----:B--2---:R-:W-:Y:S02]  /*2750*/  PRMT R110, R110, 0x654, R9 ;  /* 0x000006546e6e7816 */ /* 0x004fe40000000009 */
[----:B------:R-:W-:Y:S01]  /*2760*/  PRMT R111, R106, 0x654, R11 ;  /* 0x000006546a6f7816 */ /* 0x000fe2000000000b */
[----:B------:R-:W-:Y:S06]  /*2770*/  @!P1 BRA `(.L_x_30) ;  /* 0x0000000800cc9947 */ /* 0x000fec0003800000 */
[----:B------:R-:W-:Y:S01]  /*2780*/  R2UR UR10, R0 ;  /* 0x00000000000a72ca */ /* 0x000fe200000e0000 */
[----:B------:R-:W-:Y:S01]  /*2790*/  IMAD.U32 R3, RZ, RZ, UR41 ;  /* 0x00000029ff037e24 */ /* 0x000fe2000f8e00ff */
[----:B------:R-:W-:-:S13]  /*27a0*/  UMOV UR4, UR36 ;  /* 0x0000002400047c82 */ /* 0x000fda0008000000 */
.L_x_38:
[----:B------:R-:W-:-:S04]  /*27b0*/  UIADD3 UR5, UR10, 0x1, URZ ;  /* 0x000000010a057890 */ /* 0x000fc8000fffe03f */
[----:B------:R-:W-:-:S04]  /*27c0*/  UISETP.NE.AND UP0, UPT, UR5, 0x9, UPT ;  /* 0x000000090500788c */ /* 0x000fc8000bf05270 */
[----:B------:R-:W-:Y:S02]  /*27d0*/  USEL UR6, URZ, 0x1, UP0 ;  /* 0x000000013f067887 */ /* 0x000fe40008000000 */
[----:B------:R-:W-:-:S04]  /*27e0*/  USEL UR5, UR5, URZ, UP0 ;  /* 0x0000003f05057287 */ /* 0x000fc80008000000 */
[----:B------:R-:W-:Y:S02]  /*27f0*/  LOP3.LUT R103, R103, UR6, RZ, 0x3c, !PT ;  /* 0x0000000667677c12 */ /* 0x000fe4000f8e3cff */
[----:B------:R-:W-:Y:S01]  /*2800*/  IMAD.U32 R0, RZ, RZ, UR5 ;  /* 0x00000005ff007e24 */ /* 0x000fe2000f8e00ff */
[----:B------:R-:W-:Y:S06]  /*2810*/  @!P0 BRA `(.L_x_31) ;  /* 0x0000000000048947 */ /* 0x000fec0003800000 */
[----:B------:R-:W-:Y:S01]  /*2820*/  BPT.TRAP 0x1 ;  /* 0x000000040000795c */ /* 0x000fe20000300000 */
.L_x_31:
[----:B------:R-:W-:Y:S01]  /*2830*/  LEA R15, R0, UR44, 0x3 ;  /* 0x0000002c000f7c11 */ /* 0x000fe2000f8e18ff */
[----:B------:R-:W-:Y:S01]  /*2840*/  ULEA UR9, UR10, UR8, 0xa ;  /* 0x000000080a097291 */ /* 0x000fe2000f8e503f */
[----:B------:R-:W-:Y:S01]  /*2850*/  SHF.L.U32 R114, R103, 0x1f, RZ ;  /* 0x0000001f67727819 */ /* 0x000fe200000006ff */
[----:B------:R-:W-:Y:S01]  /*2860*/  UMOV UR7, 0x40000040 ;  /* 0x4000004000077882 */ /* 0x000fe20000000000 */
[----:B------:R-:W-:Y:S02]  /*2870*/  IMAD.U32 R5, RZ, RZ, UR10 ;  /* 0x0000000aff057e24 */ /* 0x000fe4000f8e00ff */
[----:B------:R0:W1:Y:S01]  /*2880*/  SYNCS.PHASECHK.TRANS64.TRYWAIT P1, [R15+URZ], R114 ;  /* 0x000000720f0075a7 */ /* 0x000062000802017f */
[----:B------:R-:W-:Y:S01]  /*2890*/  WARPGROUP.ARRIVE ;  /* 0x00000000000079c5 */ /* 0x000fe20000000000 */
[----:B------:R-:W-:Y:S01]  /*28a0*/  UMOV UR6, UR9 ;  /* 0x0000000900067c82 */ /* 0x000fe20008000000 */
[----:B------:R-:W-:-:S04]  /*28b0*/  IMAD R4, R5, 0x2000, R94 ;  /* 0x0000200005047824 */ /* 0x000fc800078e025e */
[----:B------:R-:W-:Y:S01]  /*28c0*/  QGMMA.64x128x32.F32.E5M2.E5M2 R24, R108, gdesc[UR4], R24, gsb0 ;  /* 0x01e000046c187df3 */ /* 0x000fe20008003818 */
[----:B------:R-:W-:Y:S01]  /*28d0*/  VIADD R9, R4, UR44 ;  /* 0x0000002c04097c36 */ /* 0x000fe20008000000 */
[----:B------:R-:W-:Y:S01]  /*28e0*/  UIADD3 UR6, UR9, 0x2, URZ ;  /* 0x0000000209067890 */ /* 0x000fe2000fffe03f */
[----:B------:R-:W-:Y:S02]  /*28f0*/  UMOV UR7, 0x40000040 ;  /* 0x4000004000077882 */ /* 0x000fe40000000000 */
[----:B------:R-:W-:Y:S01]  /*2900*/  IMAD.IADD R13, R100, 0x1, R9 ;  /* 0x00000001640d7824 */ /* 0x000fe200078e0209 */
[----:B------:R-:W-:Y:S02]  /*2910*/  WARPGROUP.DEPBAR.LE gsb0, 0x0 ;  /* 0x00008000000079c5 */ /* 0x000fe40000010000 */
[----:B------:R-:W-:Y:S04]  /*2920*/  LDS.U8 R5, [R4+UR44+0x1000] ;  /* 0x0010002c04057984 */ /* 0x000fe80008000000 */
[----:B------:R-:W2:Y:S04]  /*2930*/  LDS.U8 R6, [R4+UR44+0x1040] ;  /* 0x0010402c04067984 */ /* 0x000ea80008000000 */
[----:B------:R-:W-:Y:S04]  /*2940*/  LDS.U8 R7, [R4+UR44+0x1008] ;  /* 0x0010082c04077984 */ /* 0x000fe80008000000 */
[----:B------:R-:W3:Y:S04]  /*2950*/  LDS.U8 R10, [R4+UR44+0x1048] ;  /* 0x0010482c040a7984 */ /* 0x000ee80008000000 */
[----:B------:R-:W-:Y:S04]  /*2960*/  LDS.U8 R9, [R4+UR44+0x1400] ;  /* 0x0014002c04097984 */ /* 0x000fe80008000000 */
[----:B------:R-:W4:Y:S04]  /*2970*/  LDS.U8 R20, [R4+UR44+0x1440] ;  /* 0x0014402c04147984 */ /* 0x000f280008000000 */
[----:B------:R-:W-:Y:S04]  /*2980*/  LDS.U8 R11, [R4+UR44+0x1408] ;  /* 0x0014082c040b7984 */ /* 0x000fe80008000000 */
[----:B------:R-:W0:Y:S04]  /*2990*/  LDS.U8 R104, [R4+UR44+0x1448] ;  /* 0x0014482c04687984 */ /* 0x000e280008000000 */
[----:B------:R-:W1:Y:S04]  /*29a0*/  LDS.U8 R8, [R13+0x1000] ;  /* 0x001000000d087984 */ /* 0x000e680000000000 */
[----:B------:R-:W1:Y:S04]  /*29b0*/  LDS.U8 R12, [R13+0x1008] ;  /* 0x001008000d0c7984 */ /* 0x000e680000000000 */
[----:B------:R-:W1:Y:S04]  /*29c0*/  LDS.U8 R102, [R13+0x1400] ;  /* 0x001400000d667984 */ /* 0x000e680000000000 */
[----:B------:R-:W1:Y:S01]  /*29d0*/  LDS.U8 R106, [R13+0x1408] ;  /* 0x001408000d6a7984 */ /* 0x000e620000000000 */
[----:B--2---:R-:W-:-:S03]  /*29e0*/  PRMT R5, R6, 0x7604, R5 ;  /* 0x0000760406057816 */ /* 0x004fc60000000005 */
[----:B------:R-:W2:Y:S04]  /*29f0*/  LDS.U8 R108, [R13+0x1040] ;  /* 0x001040000d6c7984 */ /* 0x000ea80000000000 */
[----:B------:R-:W2:Y:S01]  /*2a00*/  LDS.U8 R14, [R13+0x1048] ;  /* 0x001048000d0e7984 */ /* 0x000ea20000000000 */
[----:B---3--:R-:W-:-:S03]  /*2a10*/  PRMT R7, R10, 0x7604, R7 ;  /* 0x000076040a077816 */ /* 0x008fc60000000007 */
[----:B------:R-:W3:Y:S04]  /*2a20*/  LDS.U8 R110, [R13+0x1440] ;  /* 0x001440000d6e7984 */ /* 0x000ee80000000000 */
[----:B------:R-:W3:Y:S01]  /*2a30*/  LDS.U8 R112, [R13+0x1448] ;  /* 0x001448000d707984 */ /* 0x000ee20000000000 */
[----:B----4-:R-:W-:Y:S02]  /*2a40*/  PRMT R9, R20, 0x7604, R9 ;  /* 0x0000760414097816 */ /* 0x010fe40000000009 */
[----:B0-----:R-:W-:Y:S02]  /*2a50*/  PRMT R11, R104, 0x7604, R11 ;  /* 0x00007604680b7816 */ /* 0x001fe4000000000b */
[----:B-1----:R-:W-:Y:S02]  /*2a60*/  PRMT R5, R8, 0x7054, R5 ;  /* 0x0000705408057816 */ /* 0x002fe40000000005 */
[----:B------:R-:W-:-:S02]  /*2a70*/  PRMT R7, R12, 0x7054, R7 ;  /* 0x000070540c077816 */ /* 0x000fc40000000007 */
[----:B------:R-:W-:Y:S02]  /*2a80*/  PRMT R9, R102, 0x7054, R9 ;  /* 0x0000705466097816 */ /* 0x000fe40000000009 */
[----:B------:R-:W-:Y:S02]  /*2a90*/  PRMT R11, R106, 0x7054, R11 ;  /* 0x000070546a0b7816 */ /* 0x000fe4000000000b */
[----:B--2---:R-:W-:Y:S02]  /*2aa0*/  PRMT R108, R108, 0x654, R5 ;  /* 0x000006546c6c7816 */ /* 0x004fe40000000005 */
[----:B------:R-:W-:Y:S02]  /*2ab0*/  PRMT R109, R14, 0x654, R7 ;  /* 0x000006540e6d7816 */ /* 0x000fe40000000007 */
[----:B---3--:R-:W-:Y:S02]  /*2ac0*/  PRMT R110, R110, 0x654, R9 ;  /* 0x000006546e6e7816 */ /* 0x008fe40000000009 */
[----:B------:R-:W-:-:S04]  /*2ad0*/  PRMT R111, R112, 0x654, R11 ;  /* 0x00000654706f7816 */ /* 0x000fc8000000000b */
[----:B------:R-:W-:-:S06]  /*2ae0*/  WARPGROUP.ARRIVE ;  /* 0x00000000000079c5 */ /* 0x000fcc0000000000 */
[----:B------:R-:W-:Y:S03]  /*2af0*/  QGMMA.64x128x32.F32.E5M2.E5M2 R24, R108, gdesc[UR4], R24, gsb0 ;  /* 0x01e000046c187df3 */ /* 0x000fe60008003818 */
        /* <DEDUP_REMOVED lines=28> */
[----:B------:R-:W-:Y:S01]  /*2cc0*/  PRMT R107, R112, 0x654, R11 ;  /* 0x00000654706b7816 */ /* 0x000fe2000000000b */
[----:B------:R-:W-:Y:S06]  /*2cd0*/  @!P0 BRA `(.L_x_32) ;  /* 0x0000000000048947 */ /* 0x000fec0003800000 */
[----:B------:R-:W-:Y:S01]  /*2ce0*/  BPT.TRAP 0x1 ;  /* 0x000000040000795c */ /* 0x000fe20000300000 */
.L_x_32:
[----:B------:R-:W-:Y:S02]  /*2cf0*/  UISETP.GT.U32.AND UP0, UPT, UR38, 0x1, UPT ;  /* 0x000000012600788c */ /* 0x000fe4000bf04070 */
[----:B------:R-:W-:-:S04]  /*2d00*/  ULEA UR5, UR4, UR44, 0x3 ;  /* 0x0000002c04057291 */ /* 0x000fc8000f8e183f */
[----:B------:R-:W-:Y:S01]  /*2d10*/  UIADD3 UR5, UR5, 0x48, URZ ;  /* 0x0000004805057890 */ /* 0x000fe2000fffe03f */
[----:B------:R-:W-:-:S03]  /*2d20*/  PLOP3.LUT P2, PT, PT, PT, UP0, 0x80, 0x0 ;  /* 0x000000000000781c */ /* 0x000fc60003f4f008 */
[----:B------:R-:W-:-:S09]  /*2d30*/  UPRMT UR5, URZ, 0x654, UR5 ;  /* 0x000006543f057896 */ /* 0x000fd20008000005 */
[----:B------:R-:W-:Y:S01]  /*2d40*/  SYNCS.ARRIVE.TRANS64.RED.A1T0 RZ, [UR5], RZ ;  /* 0x000000ffffff79a7 */ /* 0x000fe20008100405 */
[----:B------:R-:W-:Y:S05]  /*2d50*/  @P2 BRA `(.L_x_33) ;  /* 0x0000000000042947 */ /* 0x000fea0003800000 */
[----:B------:R-:W-:Y:S01]  /*2d60*/  BPT.TRAP 0x1 ;  /* 0x000000040000795c */ /* 0x000fe20000300000 */
.L_x_33:
[----:B------:R-:W-:Y:S01]  /*2d70*/  UIADD3 UR6, UR9, 0x4, URZ ;  /* 0x0000000409067890 */ /* 0x000fe2000fffe03f */
[----:B------:R-:W-:Y:S01]  /*2d80*/  WARPGROUP.ARRIVE ;  /* 0x00000000000079c5 */ /* 0x000fe20000000000 */
[----:B------:R-:W-:Y:S01]  /*2d90*/  UMOV UR7, 0x40000040 ;  /* 0x4000004000077882 */ /* 0x000fe20000000000 */
[----:B------:R-:W-:-:S04]  /*2da0*/  UIADD3 UR4, UR4, 0x1, URZ ;  /* 0x0000000104047890 */ /* 0x000fc8000fffe03f */
[----:B------:R-:W-:-:S05]  /*2db0*/  UISETP.NE.AND UP0, UPT, UR4, 0x9, UPT ;  /* 0x000000090400788c */ /* 0x000fca000bf05270 */
[----:B------:R-:W-:Y:S01]  /*2dc0*/  QGMMA.64x128x32.F32.E5M2.E5M2 R24, R104, gdesc[UR4], R24, gsb0 ;  /* 0x01e0000468187df3 */ /* 0x000fe20008003818 */
[----:B------:R-:W-:Y:S02]  /*2dd0*/  USEL UR4, UR4, URZ, UP0 ;  /* 0x0000003f04047287 */ /* 0x000fe40008000000 */
        /* <DEDUP_REMOVED lines=31> */
.L_x_34:
[----:B------:R-:W-:Y:S01]  /*2fd0*/  IMAD.SHL.U32 R13, R0, 0x2000, RZ ;  /* 0x00002000000d7824 */ /* 0x000fe200078e00ff */
[----:B------:R-:W-:Y:S04]  /*2fe0*/  BSSY B0, `(.L_x_35) ;  /* 0x0000005000007945 */ /* 0x000fe80003800000 */
[----:B------:R-:W-:Y:S01]  /*2ff0*/  IADD3 R119, R13, UR44, R94 ;  /* 0x0000002c0d777c10 */ /* 0x000fe2000fffe05e */
[----:B------:R-:W-:Y:S06]  /*3000*/  @P1 BRA `(.L_x_36) ;  /* 0x0000000000081947 */ /* 0x000fec0003800000 */
[----:B------:R-:W0:Y:S02]  /*3010*/  SYNCS.PHASECHK.TRANS64.TRYWAIT P1, [R15+URZ], R114 ;  /* 0x000000720f0075a7 */ /* 0x000e24000802017f */
[----:B0-----:R-:W-:Y:S05]  /*3020*/  @!P1 BRA `(.L_x_37) ;  /* 0x00000070002c9947 */ /* 0x001fea0003800000 */
.L_x_36:
[----:B------:R-:W-:Y:S05]  /*3030*/  BSYNC B0 ;  /* 0x0000000000007941 */ /* 0x000fea0003800000 */
.L_x_35:
[----:B------:R-:W-:Y:S01]  /*3040*/  IMAD.IADD R12, R100, 0x1, R119 ;  /* 0x00000001640c7824 */ /* 0x000fe200078e0277 */
[----:B------:R-:W-:Y:S01]  /*3050*/  LDS.U8 R8, [R119+0xc00] ;  /* 0x000c000077087984 */ /* 0x000fe20000000000 */
[----:B------:R-:W-:Y:S05]  /*3060*/  WARPSYNC.ALL ;  /* 0x0000000000007948 */ /* 0x000fea0003800000 */
[----:B------:R-:W1:Y:S04]  /*3070*/  LDS.U8 R21, [R119+0xc40] ;  /* 0x000c400077157984 */ /* 0x000e680000000000 */
[----:B------:R-:W-:Y:S04]  /*3080*/  LDS.U8 R4, [R119+0x800] ;  /* 0x0008000077047984 */ /* 0x000fe80000000000 */
[----:B------:R-:W2:Y:S04]  /*3090*/  LDS.U8 R5, [R119+0x840] ;  /* 0x0008400077057984 */ /* 0x000ea80000000000 */
[----:B------:R-:W-:Y:S04]  /*30a0*/  LDS.U8 R6, [R119+0x808] ;  /* 0x0008080077067984 */ /* 0x000fe80000000000 */
[----:B------:R-:W3:Y:S04]  /*30b0*/  LDS.U8 R11, [R119+0x848] ;  /* 0x00084800770b7984 */ /* 0x000ee80000000000 */
[----:B------:R-:W-:Y:S04]  /*30c0*/  LDS.U8 R10, [R119+0xc08] ;  /* 0x000c0800770a7984 */ /* 0x000fe80000000000 */
[----:B------:R-:W4:Y:S04]  /*30d0*/  LDS.U8 R113, [R119+0xc48] ;  /* 0x000c480077717984 */ /* 0x000f280000000000 */
[----:B------:R-:W4:Y:S04]  /*30e0*/  LDS.U8 R23, [R12+0xc00] ;  /* 0x000c00000c177984 */ /* 0x000f280000000000 */
[----:B------:R-:W4:Y:S04]  /*30f0*/  LDS.U8 R7, [R12+0x800] ;  /* 0x000800000c077984 */ /* 0x000f280000000000 */
[----:B0-----:R-:W0:Y:S04]  /*3100*/  LDS.U8 R15, [R12+0x808] ;  /* 0x000808000c0f7984 */ /* 0x001e280000000000 */
[----:B------:R-:W0:Y:S01]  /*3110*/  LDS.U8 R115, [R12+0xc08] ;  /* 0x000c08000c737984 */ /* 0x000e220000000000 */
[----:B-1----:R-:W-:-:S03]  /*3120*/  PRMT R8, R21, 0x7604, R8 ;  /* 0x0000760415087816 */ /* 0x002fc60000000008 */
[----:B------:R-:W1:Y:S04]  /*3130*/  LDS.U8 R111, [R12+0xc40] ;  /* 0x000c40000c6f7984 */ /* 0x000e680000000000 */
[----:B------:R-:W1:Y:S01]  /*3140*/  LDS.U8 R9, [R12+0x840] ;  /* 0x000840000c097984 */ /* 0x000e620000000000 */
[----:B--2---:R-:W-:-:S03]  /*3150*/  PRMT R4, R5, 0x7604, R4 ;  /* 0x0000760405047816 */ /* 0x004fc60000000004 */
[----:B------:R-:W2:Y:S04]  /*3160*/  LDS.U8 R109, [R12+0x848] ;  /* 0x000848000c6d7984 */ /* 0x000ea80000000000 */
[----:B------:R-:W2:Y:S01]  /*3170*/  LDS.U8 R117, [R12+0xc48] ;  /* 0x000c48000c757984 */ /* 0x000ea20000000000 */
[----:B---3--:R-:W-:Y:S02]  /*3180*/  PRMT R6, R11, 0x7604, R6 ;  /* 0x000076040b067816 */ /* 0x008fe40000000006 */
[----:B----4-:R-:W-:Y:S02]  /*3190*/  PRMT R10, R113, 0x7604, R10 ;  /* 0x00007604710a7816 */ /* 0x010fe4000000000a */
[----:B------:R-:W-:Y:S02]  /*31a0*/  PRMT R8, R23, 0x7054, R8 ;  /* 0x0000705417087816 */ /* 0x000fe40000000008 */
[----:B------:R-:W-:-:S02]  /*31b0*/  PRMT R4, R7, 0x7054, R4 ;  /* 0x0000705407047816 */ /* 0x000fc40000000004 */
[----:B0-----:R-:W-:Y:S02]  /*31c0*/  PRMT R6, R15, 0x7054, R6 ;  /* 0x000070540f067816 */ /* 0x001fe40000000006 */
[----:B------:R-:W-:Y:S02]  /*31d0*/  PRMT R10, R115, 0x7054, R10 ;  /* 0x00007054730a7816 */ /* 0x000fe4000000000a */
[----:B-1----:R-:W-:Y:S02]  /*31e0*/  PRMT R110, R111, 0x654, R8 ;  /* 0x000006546f6e7816 */ /* 0x002fe40000000008 */
[----:B------:R-:W-:Y:S02]  /*31f0*/  PRMT R108, R9, 0x654, R4 ;  /* 0x00000654096c7816 */ /* 0x000fe40000000004 */
[----:B--2---:R-:W-:Y:S02]  /*3200*/  PRMT R109, R109, 0x654, R6 ;  /* 0x000006546d6d7816 */ /* 0x004fe40000000006 */
[----:B------:R-:W-:Y:S01]  /*3210*/  PRMT R111, R117, 0x654, R10 ;  /* 0x00000654756f7816 */ /* 0x000fe2000000000a */
[----:B------:R-:W-:Y:S01]  /*3220*/  UIADD3 UR6, UR9, 0x6, URZ ;  /* 0x0000000609067890 */ /* 0x000fe2000fffe03f */
[----:B------:R-:W-:Y:S01]  /*3230*/  WARPGROUP.ARRIVE ;  /* 0x00000000000079c5 */ /* 0x000fe20000000000 */
[----:B------:R-:W-:Y:S01]  /*3240*/  UMOV UR7, 0x40000040 ;  /* 0x4000004000077882 */ /* 0x000fe20000000000 */
[C---:B------:R-:W-:Y:S01]  /*3250*/  ISETP.GT.AND P1, PT, R3.reuse, 0x2, PT ;  /* 0x000000020300780c */ /* 0x040fe20003f24270 */
[----:B------:R-:W-:Y:S01]  /*3260*/  VIADD R3, R3, 0xffffffff ;  /* 0xffffffff03037836 */ /* 0x000fe20000000000 */
[----:B------:R-:W-:-:S04]  /*3270*/  R2UR UR10, R0 ;  /* 0x00000000000a72ca */ /* 0x000fc800000e0000 */
[----:B------:R-:W-:Y:S03]  /*3280*/  QGMMA.64x128x32.F32.E5M2.E5M2 R24, R104, gdesc[UR4], R24, gsb0 ;  /* 0x01e0000468187df3 */ /* 0x000fe60008003818 */
[----:B------:R-:W-:-:S04]  /*3290*/  WARPGROUP.DEPBAR.LE gsb0, 0x0 ;  /* 0x00008000000079c5 */ /* 0x000fc80000010000 */
[----:B------:R-:W-:Y:S05]  /*32a0*/  @P1 BRA `(.L_x_38) ;  /* 0xfffffff400401947 */ /* 0x000fea000383ffff */
.L_x_30:
[----:B------:R-:W-:Y:S01]  /*32b0*/  IMAD.MOV.U32 R5, RZ, RZ, 0x40000040 ;  /* 0x40000040ff057424 */ /* 0x000fe200078e00ff */
[----:B------:R-:W-:Y:S01]  /*32c0*/  LEA R4, R0, UR8, 0xa ;  /* 0x0000000800047c11 */ /* 0x000fe2000f8e50ff */
[----:B------:R-:W-:Y:S01]  /*32d0*/  WARPGROUP.ARRIVE ;  /* 0x00000000000079c5 */ /* 0x000fe20000000000 */
[----:B------:R-:W-:Y:S01]  /*32e0*/  IADD3 R113, R13, UR44, R94 ;  /* 0x0000002c0d717c10 */ /* 0x000fe2000fffe05e */
[----:B------:R-:W-:Y:S01]  /*32f0*/  IMAD.MOV.U32 R7, RZ, RZ, 0x40000040 ;  /* 0x40000040ff077424 */ /* 0x000fe200078e00ff */
[C---:B------:R-:W-:Y:S01]  /*3300*/  R2UR UR6, R4.reuse ;  /* 0x00000000040672ca */ /* 0x040fe200000e0000 */
[----:B------:R-:W-:Y:S01]  /*3310*/  VIADD R6, R4, 0x2 ;  /* 0x0000000204067836 */ /* 0x000fe20000000000 */
[----:B------:R-:W-:Y:S01]  /*3320*/  R2UR UR7, R5 ;  /* 0x00000000050772ca */ /* 0x000fe200000e0000 */
[----:B------:R-:W-:-:S12]  /*3330*/  IMAD.IADD R14, R100, 0x1, R113 ;  /* 0x00000001640e7824 */ /* 0x000fd800078e0271 */
[----:B------:R-:W-:Y:S01]  /*3340*/  QGMMA.64x128x32.F32.E5M2.E5M2 R24, R108, gdesc[UR4], R24, gsb0 ;  /* 0x01e000046c187df3 */ /* 0x000fe20008003818 */
[----:B------:R-:W-:Y:S02]  /*3350*/  R2UR UR6, R6 ;  /* 0x00000000060672ca */ /* 0x000fe400000e0000 */
[----:B------:R-:W-:Y:S01]  /*3360*/  R2UR UR7, R7 ;  /* 0x00000000070772ca */ /* 0x000fe200000e0000 */
[----:B------:R-:W-:Y:S02]  /*3370*/  WARPGROUP.DEPBAR.LE gsb0, 0x0 ;  /* 0x00008000000079c5 */ /* 0x000fe40000010000 */
[----:B------:R-:W-:Y:S04]  /*3380*/  LDS.U8 R0, [R113+0x1000] ;  /* 0x0010000071007984 */ /* 0x000fe80000000000 */
[----:B------:R-:W0:Y:S04]  /*3390*/  LDS.U8 R3, [R113+0x1040] ;  /* 0x0010400071037984 */ /* 0x000e280000000000 */
[----:B------:R-:W-:Y:S04]  /*33a0*/  LDS.U8 R8, [R113+0x1008] ;  /* 0x0010080071087984 */ /* 0x000fe80000000000 */
[----:B------:R-:W1:Y:S04]  /*33b0*/  LDS.U8 R13, [R113+0x1048] ;  /* 0x00104800710d7984 */ /* 0x000e680000000000 */
[----:B------:R-:W-:Y:S04]  /*33c0*/  LDS.U8 R10, [R113+0x1400] ;  /* 0x00140000710a7984 */ /* 0x000fe80000000000 */
[----:B------:R-:W2:Y:S04]  /*33d0*/  LDS.U8 R21, [R113+0x1440] ;  /* 0x0014400071157984 */ /* 0x000ea80000000000 */
[----:B------:R-:W-:Y:S04]  /*33e0*/  LDS.U8 R12, [R113+0x1408] ;  /* 0x00140800710c7984 */ /* 0x000fe80000000000 */
[----:B------:R-:W3:Y:S04]  /*33f0*/  LDS.U8 R107, [R113+0x1448] ;  /* 0x00144800716b7984 */ /* 0x000ee80000000000 */
        /* <DEDUP_REMOVED lines=53> */
.L_x_39:
        /* <DEDUP_REMOVED lines=8> */
.L_x_40:
[C---:B------:R-:W-:Y:S01]  /*37d0*/  VIADD R6, R4.reuse, 0x4 ;  /* 0x0000000404067836 */ /* 0x040fe20000000000 */
[----:B------:R-:W-:Y:S01]  /*37e0*/  WARPGROUP.ARRIVE ;  /* 0x00000000000079c5 */ /* 0x000fe20000000000 */
[----:B------:R-:W-:Y:S02]  /*37f0*/  IMAD.MOV.U32 R7, RZ, RZ, 0x40000040 ;  /* 0x40000040ff077424 */ /* 0x000fe400078e00ff */
[----:B------:R-:W-:Y:S01]  /*3800*/  VIADD R4, R4, 0x6 ;  /* 0x0000000604047836 */ /* 0x000fe20000000000 */
[----:B------:R-:W-:Y:S01]  /*3810*/  R2UR UR6, R6 ;  /* 0x00000000060672ca */ /* 0x000fe200000e0000 */
[----:B------:R-:W-:Y:S01]  /*3820*/  IMAD.MOV.U32 R5, RZ, RZ, 0x40000040 ;  /* 0x40000040ff057424 */ /* 0x000fe200078e00ff */
[----:B------:R-:W-:-:S13]  /*3830*/  R2UR UR7, R7 ;  /* 0x00000000070772ca */ /* 0x000fda00000e0000 */
        /* <DEDUP_REMOVED lines=35> */
.L_x_26:
[----:B------:R-:W-:-:S04]  /*3a70*/  IMAD.U32 R0, RZ, RZ, UR47 ;  /* 0x0000002fff007e24 */ /* 0x000fc8000f8e00ff */
[----:B------:R0:W-:Y:S01]  /*3a80*/  SYNCS.ARRIVE.TRANS64.A1T0 RZ, [R0+UR45], RZ ;  /* 0x000000ff00ff79a7 */ /* 0x0001e2000810002d */
[----:B------:R-:W-:Y:S05]  /*3a90*/  @!P0 BRA `(.L_x_41) ;  /* 0x0000000000048947 */ /* 0x000fea0003800000 */
[----:B------:R-:W-:Y:S01]  /*3aa0*/  BPT.TRAP 0x1 ;  /* 0x000000040000795c */ /* 0x000fe20000300000 */
.L_x_41:
[----:B------:R-:W-:Y:S02]  /*3ab0*/  UIADD3 UR6, UR41, UR36, URZ ;  /* 0x0000002429067290 */ /* 0x000fe4000fffe03f */
[----:B------:R-:W-:Y:S02]  /*3ac0*/  UISETP.GT.U32.AND UP0, UPT, UR38, 0x1, UPT ;  /* 0x000000012600788c */ /* 0x000fe4000bf04070 */
[----:B------:R-:W-:-:S04]  /*3ad0*/  UIMAD.WIDE.U32 UR4, UR6, 0x38e38e39, URZ ;  /* 0x38e38e39060478a5 */ /* 0x000fc8000f8e003f */
[----:B------:R-:W-:Y:S01]  /*3ae0*/  USHF.R.U32.HI UR4, URZ, 0x1, UR5 ;  /* 0x000000013f047899 */ /* 0x000fe20008011605 */
[----:B------:R-:W-:-:S03]  /*3af0*/  PLOP3.LUT P0, PT, PT, PT, UP0, 0x80, 0x0 ;  /* 0x000000000000781c */ /* 0x000fc60003f0f008 */
[----:B------:R-:W-:-:S04]  /*3b00*/  UIMAD UR6, UR4, -0x9, UR6 ;  /* 0xfffffff7040678a4 */ /* 0x000fc8000f8e0206 */
[----:B------:R-:W-:-:S04]  /*3b10*/  ULEA UR6, UR6, UR44, 0x3 ;  /* 0x0000002c06067291 */ /* 0x000fc8000f8e183f */
[----:B------:R-:W-:-:S04]  /*3b20*/  UIADD3 UR6, UR6, 0x48, URZ ;  /* 0x0000004806067890 */ /* 0x000fc8000fffe03f */
[----:B------:R-:W-:-:S09]  /*3b30*/  UPRMT UR6, URZ, 0x654, UR6 ;  /* 0x000006543f067896 */ /* 0x000fd20008000006 */
[----:B------:R-:W-:Y:S01]  /*3b40*/  SYNCS.ARRIVE.TRANS64.RED.A1T0 RZ, [UR6], RZ ;  /* 0x000000ffffff79a7 */ /* 0x000fe20008100406 */
[----:B------:R-:W-:Y:S05]  /*3b50*/  @P0 BRA `(.L_x_42) ;  /* 0x0000000000040947 */ /* 0x000fea0003800000 */
[----:B------:R-:W-:Y:S01]  /*3b60*/  BPT.TRAP 0x1 ;  /* 0x000000040000795c */ /* 0x000fe20000300000 */
.L_x_42:
[----:B------:R-:W-:Y:S01]  /*3b70*/  SHF.L.U32 R3, R101, 0x1f, RZ ;  /* 0x0000001f65037819 */ /* 0x000fe200000006ff */
[----:B------:R-:W-:Y:S01]  /*3b80*/  UIADD3 UR36, UR42, UR36, URZ ;  /* 0x000000242a247290 */ /* 0x000fe2000fffe03f */
[----:B0-----:R-:W-:Y:S01]  /*3b90*/  IMAD.SHL.U32 R0, R22, 0x40, RZ ;  /* 0x0000004016007824 */ /* 0x001fe200078e00ff */
[----:B------:R-:W-:Y:S01]  /*3ba0*/  UISETP.GE.U32.AND UP1, UPT, UR42, 0x9, UPT ;  /* 0x000000092a00788c */ /* 0x000fe2000bf26070 */
[----:B------:R-:W0:Y:S01]  /*3bb0*/  SYNCS.PHASECHK.TRANS64.TRYWAIT P0, [UR46+0x8], R3 ;  /* 0x00000803ff0075a7 */ /* 0x000e22000800016e */
[----:B------:R-:W-:Y:S02]  /*3bc0*/  UISETP.GT.U32.AND UP0, UPT, UR36, 0x8, UPT ;  /* 0x000000082400788c */ /* 0x000fe4000bf04070 */
[----:B------:R-:W-:Y:S02]  /*3bd0*/  UIMAD.WIDE.U32 UR4, UR36, 0x38e38e39, URZ ;  /* 0x38e38e39240478a5 */ /* 0x000fe4000f8e003f */
[----:B------:R-:W-:Y:S02]  /*3be0*/  UISETP.LT.U32.AND UP0, UPT, UR42, 0x9, UP0 ;  /* 0x000000092a00788c */ /* 0x000fe40008701070 */
[----:B------:R-:W-:-:S02]  /*3bf0*/  USHF.R.U32.HI UR4, URZ, 0x1, UR5 ;  /* 0x000000013f047899 */ /* 0x000fc40008011605 */
[----:B------:R-:W-:Y:S02]  /*3c00*/  USEL UR6, URZ, 0x1, !UP0 ;  /* 0x000000013f067887 */ /* 0x000fe4000c000000 */
[----:B------:R-:W-:Y:S02]  /*3c10*/  UIMAD UR36, UR4, -0x9, UR36 ;  /* 0xfffffff7042478a4 */ /* 0x000fe4000f8e0224 */
[----:B------:R-:W-:-:S04]  /*3c20*/  ULOP3.LUT UR37, UR37, UR6, URZ, 0x3c, !UPT ;  /* 0x0000000625257292 */ /* 0x000fc8000f8e3c3f */
[----:B------:R-:W-:Y:S01]  /*3c30*/  @UP1 ULOP3.LUT UR37, UR37, 0x1, UR4, 0x78, !UPT ;  /* 0x0000000125251892 */ /* 0x000fe2000f8e7804 */
[----:B0-----:R-:W-:Y:S11]  /*3c40*/  @!P0 BRA `(.L_x_43) ;  /* 0x0000006400388947 */ /* 0x001ff60003800000 */
.L_x_210:
[----:B------:R-:W-:Y:S01]  /*3c50*/  ULDC UR4, c[0x0][0x284] ;  /* 0x0000a10000047ab9 */ /* 0x000fe20000000800 */
[----:B------:R-:W-:Y:S01]  /*3c60*/  IMAD.SHL.U32 R11, R19, 0x80, RZ ;  /* 0x00000080130b7824 */ /* 0x000fe200078e00ff */
[----:B------:R-:W-:Y:S01]  /*3c70*/  ISETP.GE.AND P0, PT, R0, UR4, PT ;  /* 0x0000000400007c0c */ /* 0x000fe2000bf06270 */
[----:B------:R-:W-:-:S03]  /*3c80*/  ULDC UR4, c[0x0][0x288] ;  /* 0x0000a20000047ab9 */ /* 0x000fc60000000800 */
[----:B------:R-:W-:-:S13]  /*3c90*/  ISETP.GE.OR P0, PT, R11, UR4, P0 ;  /* 0x000000040b007c0c */ /* 0x000fda0008706670 */
[----:B------:R-:W-:Y:S05]  /*3ca0*/  @P0 BRA `(.L_x_44) ;  /* 0x0000004400d40947 */ /* 0x000fea0003800000 */
[----:B------:R-:W1:Y:S01]  /*3cb0*/  LDC.64 R8, c[0x0][0x5c8] ;  /* 0x00017200ff087b82 */ /* 0x000e620000000a00 */
[----:B------:R-:W-:Y:S01]  /*3cc0*/  SHF.R.S32.HI R10, RZ, 0x1f, R18 ;  /* 0x0000001fff0a7819 */ /* 0x000fe20000011412 */
[----:B------:R-:W-:Y:S01]  /*3cd0*/  ULDC.64 UR4, c[0x0][0x5d0] ;  /* 0x0001740000047ab9 */ /* 0x000fe20000000a00 */
[----:B------:R-:W-:Y:S01]  /*3ce0*/  SHF.R.S32.HI R13, RZ, 0x1f, R11 ;  /* 0x0000001fff0d7819 */ /* 0x000fe2000001140b */
[----:B0-----:R-:W-:Y:S01]  /*3cf0*/  IMAD.WIDE.U32 R4, R18, UR4, R92 ;  /* 0x0000000412047c25 */ /* 0x001fe2000f8e005c */
[----:B------:R-:W-:Y:S03]  /*3d00*/  BSSY B0, `(.L_x_44) ;  /* 0x000046f000007945 */ /* 0x000fe60003800000 */
[----:B------:R-:W-:Y:S01]  /*3d10*/  IMAD R3, R10, UR4, RZ ;  /* 0x000000040a037c24 */ /* 0x000fe2000f8e02ff */
[----:B------:R-:W-:Y:S01]  /*3d20*/  IADD3 R6, P0, R11, R4, RZ ;  /* 0x000000040b067210 */ /* 0x000fe20007f1e0ff */
[----:B------:R-:W-:-:S04]  /*3d30*/  IMAD.WIDE R22, R22, 0x40, R90 ;  /* 0x0000004016167825 */ /* 0x000fc800078e025a */
[----:B------:R-:W-:Y:S01]  /*3d40*/  IMAD R3, R18, UR5, R3 ;  /* 0x0000000512037c24 */ /* 0x000fe2000f8e0203 */
[----:B------:R-:W-:Y:S01]  /*3d50*/  ULDC.64 UR4, c[0x0][0x5c0] ;  /* 0x0001700000047ab9 */ /* 0x000fe20000000a00 */
[----:B------:R-:W-:Y:S02]  /*3d60*/  IMAD.IADD R15, R95, 0x1, -R0 ;  /* 0x000000015f0f7824 */ /* 0x000fe400078e0a00 */
[----:B------:R-:W-:Y:S01]  /*3d70*/  IMAD.IADD R12, R96, 0x1, -R11 ;  /* 0x00000001600c7824 */ /* 0x000fe200078e0a0b */
[----:B------:R-:W-:Y:S01]  /*3d80*/  IADD3.X R7, R13, R5, R3, P0, !PT ;  /* 0x000000050d077210 */ /* 0x000fe200007fe403 */
[-C--:B-1----:R-:W-:Y:S02]  /*3d90*/  IMAD R4, R23, R8.reuse, RZ ;  /* 0x0000000817047224 */ /* 0x082fe400078e02ff */
[----:B------:R-:W-:-:S04]  /*3da0*/  IMAD.WIDE.U32 R6, R22, R8, R6 ;  /* 0x0000000816067225 */ /* 0x000fc800078e0006 */
[----:B------:R-:W-:Y:S01]  /*3db0*/  IMAD R5, R22, R9, R4 ;  /* 0x0000000916057224 */ /* 0x000fe200078e0204 */
[----:B------:R-:W-:Y:S02]  /*3dc0*/  LEA R4, P0, R8, R6, 0x3 ;  /* 0x0000000608047211 */ /* 0x000fe400078018ff */
[----:B------:R-:W-:Y:S01]  /*3dd0*/  IADD3 R6, P1, R6, UR4, RZ ;  /* 0x0000000406067c10 */ /* 0x000fe2000ff3e0ff */
[----:B------:R-:W-:Y:S01]  /*3de0*/  IMAD.IADD R5, R7, 0x1, R5 ;  /* 0x0000000107057824 */ /* 0x000fe200078e0205 */
[----:B------:R-:W-:-:S04]  /*3df0*/  IADD3 R4, P2, R4, UR4, RZ ;  /* 0x0000000404047c10 */ /* 0x000fc8000ff5e0ff */
[----:B------:R-:W-:Y:S02]  /*3e00*/  LEA.HI.X R3, R8, R5, R9, 0x3, P0 ;  /* 0x0000000508037211 */ /* 0x000fe400000f1c09 */
[----:B-----5:R-:W-:Y:S02]  /*3e10*/  FSETP.NEU.AND P0, PT, R89, RZ, PT ;  /* 0x000000ff5900720b */ /* 0x020fe40003f0d000 */
[----:B------:R-:W-:Y:S02]  /*3e20*/  IADD3.X R7, R5, UR5, RZ, P1, !PT ;  /* 0x0000000505077c10 */ /* 0x000fe40008ffe4ff */
[----:B------:R-:W-:-:S09]  /*3e30*/  IADD3.X R5, R3, UR5, RZ, P2, !PT ;  /* 0x0000000503057c10 */ /* 0x000fd200097fe4ff */
[----:B------:R-:W-:Y:S05]  /*3e40*/  @!P0 BRA `(.L_x_45) ;  /* 0x0000003400608947 */ /* 0x000fea0003800000 */
[----:B------:R-:W0:Y:S01]  /*3e50*/  LDC.64 R20, c[0x0][0x5b0] ;  /* 0x00016c00ff147b82 */ /* 0x000e220000000a00 */
[----:B------:R-:W-:Y:S01]  /*3e60*/  ULDC.64 UR4, c[0x0][0x5b8] ;  /* 0x00016e0000047ab9 */ /* 0x000fe20000000a00 */
[----:B------:R-:W-:Y:S01]  /*3e70*/  BSSY B1, `(.L_x_46) ;  /* 0x0000011000017945 */ /* 0x000fe20003800000 */
[----:B------:R-:W-:-:S04]  /*3e80*/  IMAD.WIDE.U32 R8, R18, UR4, R92 ;  /* 0x0000000412087c25 */ /* 0x000fc8000f8e005c */
[----:B------:R-:W-:Y:S01]  /*3e90*/  IMAD R3, R10, UR4, RZ ;  /* 0x000000040a037c24 */ /* 0x000fe2000f8e02ff */
[----:B------:R-:W1:Y:S01]  /*3ea0*/  LDC.64 R102, c[0x0][0x5a8] ;  /* 0x00016a00ff667b82 */ /* 0x000e620000000a00 */
[----:B------:R-:W-:Y:S02]  /*3eb0*/  IADD3 R10, P0, R11, R8, RZ ;  /* 0x000000080b0a7210 */ /* 0x000fe40007f1e0ff */
[----:B------:R-:W-:-:S05]  /*3ec0*/  IMAD R3, R18, UR5, R3 ;  /* 0x0000000512037c24 */ /* 0x000fca000f8e0203 */
[----:B------:R-:W-:Y:S02]  /*3ed0*/  IADD3.X R11, R13, R9, R3, P0, !PT ;  /* 0x000000090d0b7210 */ /* 0x000fe400007fe403 */
[----:B------:R-:W-:-:S04]  /*3ee0*/  ISETP.GE.AND P0, PT, R15, 0x1, PT ;  /* 0x000000010f00780c */ /* 0x000fc80003f06270 */
[----:B------:R-:W-:Y:S01]  /*3ef0*/  ISETP.LT.OR P3, PT, R12, 0x1, !P0 ;  /* 0x000000010c00780c */ /* 0x000fe20004761670 */
[-C--:B0-----:R-:W-:Y:S02]  /*3f00*/  IMAD R0, R23, R20.reuse, RZ ;  /* 0x0000001417007224 */ /* 0x081fe400078e02ff */
[----:B------:R-:W-:-:S04]  /*3f10*/  IMAD.WIDE.U32 R8, R22, R20, R10 ;  /* 0x0000001416087225 */ /* 0x000fc800078e000a */
[----:B------:R-:W-:Y:S01]  /*3f20*/  IMAD R0, R22, R21, R0 ;  /* 0x0000001516007224 */ /* 0x000fe200078e0200 */
[----:B-1----:R-:W-:-:S04]  /*3f30*/  IADD3 R8, P1, R8, R102, RZ ;  /* 0x0000006608087210 */ /* 0x002fc80007f3e0ff */
[--C-:B------:R-:W-:Y:S02]  /*3f40*/  IADD3.X R9, R103, R9, R0.reuse, P1, !PT ;  /* 0x0000000967097210 */ /* 0x100fe40000ffe400 */
[----:B------:R-:W-:Y:S01]  /*3f50*/  PRMT R0, RZ, 0x7610, R0 ;  /* 0x00007610ff007816 */ /* 0x000fe20000000000 */
[----:B------:R-:W-:Y:S06]  /*3f60*/  @P3 BRA `(.L_x_47) ;  /* 0x0000000000043947 */ /* 0x000fec0003800000 */
[----:B------:R0:W5:Y:S02]  /*3f70*/  LDG.E.U8 R0, desc[UR52][R8.64] ;  /* 0x0000003408007981 */ /* 0x000164000c1e1100 */
.L_x_47:
[----:B------:R-:W-:Y:S05]  /*3f80*/  BSYNC B1 ;  /* 0x0000000000017941 */ /* 0x000fea0003800000 */
.L_x_46:
[----:B-----5:R-:W-:Y:S01]  /*3f90*/  LOP3.LUT R0, R0, 0xff, RZ, 0xc0, !PT ;  /* 0x000000ff00007812 */ /* 0x020fe200078ec0ff */
[----:B------:R-:W-:Y:S01]  /*3fa0*/  BSSY B1, `(.L_x_48) ;  /* 0x000000b000017945 */ /* 0x000fe20003800000 */
[----:B------:R-:W-:Y:S02]  /*3fb0*/  ISETP.LT.OR P2, PT, R12, 0x2, !P0 ;  /* 0x000000020c00780c */ /* 0x000fe40004741670 */
[----:B------:R-:W-:-:S05]  /*3fc0*/  F2FP.F16.E5M2.UNPACK_B R0, R0 ;  /* 0x00000000ff00723e */ /* 0x000fca00020004ff */
[----:B------:R-:W-:-:S05]  /*3fd0*/  HADD2.F32 R0, -RZ, R0.H0_H0 ;  /* 0x20000000ff007230 */ /* 0x000fca0000004100 */
[----:B------:R-:W-:Y:S01]  /*3fe0*/  FMUL R3, R0, R89 ;  /* 0x0000005900037220 */ /* 0x000fe20000400000 */
[----:B------:R-:W-:-:S03]  /*3ff0*/  PRMT R0, RZ, 0x7610, R0 ;  /* 0x00007610ff007816 */ /* 0x000fc60000000000 */
[----:B------:R-:W-:-:S05]  /*4000*/  FFMA R3, R24, R88, R3 ;  /* 0x0000005818037223 */ /* 0x000fca0000000003 */
[----:B------:R-:W-:-:S05]  /*4010*/  F2FP.SATFINITE.E5M2.F32.PACK_AB_MERGE_C R3, RZ, R3, RZ ;  /* 0x00000003ff03723e */ /* 0x000fca00048060ff */
[----:B------:R1:W-:Y:S01]  /*4020*/  @!P3 STG.E.U8 desc[UR52][R6.64], R3 ;  /* 0x000000030600b986 */ /* 0x0003e2000c101134 */
[----:B------:R-:W-:Y:S05]  /*4030*/  @P2 BRA `(.L_x_49) ;  /* 0x0000000000042947 */ /* 0x000fea0003800000 */
[----:B------:R2:W5:Y:S02]  /*4040*/  LDG.E.U8 R0, desc[UR52][R8.64+0x1] ;  /* 0x0000013408007981 */ /* 0x000564000c1e1100 */
.L_x_49:
[----:B------:R-:W-:Y:S05]  /*4050*/  BSYNC B1 ;  /* 0x0000000000017941 */ /* 0x000fea0003800000 */
.L_x_48:
[----:B-----5:R-:W-:Y:S01]  /*4060*/  LOP3.LUT R0, R0, 0xff, RZ, 0xc0, !PT ;  /* 0x000000ff00007812 */ /* 0x020fe200078ec0ff */
[----:B------:R-:W-:Y:S01]  /*4070*/  BSSY B1, `(.L_x_50) ;  /* 0x0000013000017945 */ /* 0x000fe20003800000 */
[----:B-1----:R-:W-:Y:S02]  /*4080*/  IADD3 R3, P1, R22, 0x8, RZ ;  /* 0x0000000816037810 */ /* 0x002fe40007f3e0ff */
[----:B------:R-:W-:-:S03]  /*4090*/  F2FP.F16.E5M2.UNPACK_B R0, R0 ;  /* 0x00000000ff00723e */ /* 0x000fc600020004ff */
[----:B------:R-:W-:Y:S01]  /*40a0*/  IMAD.X R23, RZ, RZ, R23, P1 ;  /* 0x000000ffff177224 */ /* 0x000fe200008e0617 */
[----:B------:R-:W-:Y:S01]  /*40b0*/  ISETP.GE.AND P1, PT, R15, 0x9, PT ;  /* 0x000000090f00780c */ /* 0x000fe20003f26270 */
[----:B------:R-:W-:Y:S02]  /*40c0*/  HADD2.F32 R0, -RZ, R0.H0_H0 ;  /* 0x20000000ff007230 */ /* 0x000fe40000004100 */
[-C--:B------:R-:W-:Y:S01]  /*40d0*/  IMAD R14, R23, R20.reuse, RZ ;  /* 0x00000014170e7224 */ /* 0x080fe200078e02ff */
[----:B------:R-:W-:Y:S01]  /*40e0*/  ISETP.LT.OR P4, PT, R12, 0x1, !P1 ;  /* 0x000000010c00780c */ /* 0x000fe20004f81670 */
[----:B------:R-:W-:-:S04]  /*40f0*/  IMAD.WIDE.U32 R10, R3, R20, R10 ;  /* 0x00000014030a7225 */ /* 0x000fc800078e000a */
[----:B------:R-:W-:Y:S01]  /*4100*/  FMUL R0, R0, R89 ;  /* 0x0000005900007220 */ /* 0x000fe20000400000 */
[----:B------:R-:W-:-:S03]  /*4110*/  IMAD R14, R3, R21, R14 ;  /* 0x00000015030e7224 */ /* 0x000fc600078e020e */
[----:B------:R-:W-:-:S01]  /*4120*/  FFMA R0, R25, R88, R0 ;  /* 0x0000005819007223 */ /* 0x000fc20000000000 */
[----:B------:R-:W-:-:S04]  /*4130*/  IADD3 R10, P3, R10, R102, RZ ;  /* 0x000000660a0a7210 */ /* 0x000fc80007f7e0ff */
[----:B------:R-:W-:Y:S02]  /*4140*/  F2FP.SATFINITE.E5M2.F32.PACK_AB_MERGE_C R3, RZ, R0, RZ ;  /* 0x00000000ff03723e */ /* 0x000fe400048060ff */
[----:B------:R-:W-:Y:S02]  /*4150*/  IADD3.X R11, R103, R11, R14, P3, !PT ;  /* 0x0000000b670b7210 */ /* 0x000fe40001ffe40e */
[----:B------:R-:W-:Y:S01]  /*4160*/  PRMT R0, RZ, 0x7610, R0 ;  /* 0x00007610ff007816 */ /* 0x000fe20000000000 */
[----:B------:R1:W-:Y:S01]  /*4170*/  @!P2 STG.E.U8 desc[UR52][R6.64+0x1], R3 ;  /* 0x000001030600a986 */ /* 0x0003e2000c101134 */
[----:B------:R-:W-:Y:S05]  /*4180*/  @P4 BRA `(.L_x_51) ;  /* 0x0000000000044947 */ /* 0x000fea0003800000 */
[----:B------:R3:W5:Y:S02]  /*4190*/  LDG.E.U8 R0, desc[UR52][R10.64] ;  /* 0x000000340a007981 */ /* 0x000764000c1e1100 */
.L_x_51:
[----:B------:R-:W-:Y:S05]  /*41a0*/  BSYNC B1 ;  /* 0x0000000000017941 */ /* 0x000fea0003800000 */
.L_x_50:
[----:B-----5:R-:W-:Y:S01]  /*41b0*/  LOP3.LUT R0, R0, 0xff, RZ, 0xc0, !PT ;  /* 0x000000ff00007812 */ /* 0x020fe200078ec0ff */
[----:B------:R-:W-:Y:S01]  /*41c0*/  BSSY B1, `(.L_x_52) ;  /* 0x000000b000017945 */ /* 0x000fe20003800000 */
[----:B------:R-:W-:Y:S02]  /*41d0*/  ISETP.LT.OR P2, PT, R12, 0x2, !P1 ;  /* 0x000000020c00780c */ /* 0x000fe40004f41670 */
[----:B------:R-:W-:-:S05]  /*41e0*/  F2FP.F16.E5M2.UNPACK_B R0, R0 ;  /* 0x00000000ff00723e */ /* 0x000fca00020004ff */
[----:B------:R-:W-:-:S05]  /*41f0*/  HADD2.F32 R0, -RZ, R0.H0_H0 ;  /* 0x20000000ff007230 */ /* 0x000fca0000004100 */
[----:B-1----:R-:W-:Y:S01]  /*4200*/  FMUL R3, R0, R89 ;  /* 0x0000005900037220 */ /* 0x002fe20000400000 */
[----:B------:R-:W-:-:S03]  /*4210*/  PRMT R0, RZ, 0x7610, R0 ;  /* 0x00007610ff007816 */ /* 0x000fc60000000000 */
[----:B------:R-:W-:-:S05]  /*4220*/  FFMA R3, R26, R88, R3 ;  /* 0x000000581a037223 */ /* 0x000fca0000000003 */
[----:B------:R-:W-:-:S05]  /*4230*/  F2FP.SATFINITE.E5M2.F32.PACK_AB_MERGE_C R3, RZ, R3, RZ ;  /* 0x00000003ff03723e */ /* 0x000fca00048060ff */
[----:B------:R1:W-:Y:S01]  /*4240*/  @!P4 STG.E.U8 desc[UR52][R4.64], R3 ;  /* 0x000000030400c986 */ /* 0x0003e2000c101134 */
[----:B------:R-:W-:Y:S05]  /*4250*/  @P2 BRA `(.L_x_53) ;  /* 0x0000000000042947 */ /* 0x000fea0003800000 */
[----:B------:R4:W5:Y:S02]  /*4260*/  LDG.E.U8 R0, desc[UR52][R10.64+0x1] ;  /* 0x000001340a007981 */ /* 0x000964000c1e1100 */
.L_x_53:
[----:B------:R-:W-:Y:S05]  /*4270*/  BSYNC B1 ;  /* 0x0000000000017941 */ /* 0x000fea0003800000 */
.L_x_52:
[----:B-----5:R-:W-:Y:S01]  /*4280*/  LOP3.LUT R0, R0, 0xff, RZ, 0xc0, !PT ;  /* 0x000000ff00007812 */ /* 0x020fe200078ec0ff */
[----:B------:R-:W-:Y:S01]  /*4290*/  BSSY B1, `(.L_x_54) ;  /* 0x000000b000017945 */ /* 0x000fe20003800000 */
[----:B------:R-:W-:Y:S02]  /*42a0*/  ISETP.LT.OR P3, PT, R12, 0x9, !P0 ;  /* 0x000000090c00780c */ /* 0x000fe40004761670 */
[----:B------:R-:W-:-:S05]  /*42b0*/  F2FP.F16.E5M2.UNPACK_B R0, R0 ;  /* 0x00000000ff00723e */ /* 0x000fca00020004ff */
[----:B------:R-:W-:-:S05]  /*42c0*/  HADD2.F32 R0, -RZ, R0.H0_H0 ;  /* 0x20000000ff007230 */ /* 0x000fca0000004100 */
[----:B------:R-:W-:-:S04]  /*42d0*/  FMUL R0, R0, R89 ;  /* 0x0000005900007220 */ /* 0x000fc80000400000 */
[----:B------:R-:W-:-:S05]  /*42e0*/  FFMA R0, R27, R88, R0 ;  /* 0x000000581b007223 */ /* 0x000fca0000000000 */
[----:B-1----:R-:W-:Y:S02]  /*42f0*/  F2FP.SATFINITE.E5M2.F32.PACK_AB_MERGE_C R3, RZ, R0, RZ ;  /* 0x00000000ff03723e */ /* 0x002fe400048060ff */
[----:B------:R-:W-:-:S03]  /*4300*/  PRMT R0, RZ, 0x7610, R0 ;  /* 0x00007610ff007816 */ /* 0x000fc60000000000 */
[----:B------:R1:W-:Y:S01]  /*4310*/  @!P2 STG.E.U8 desc[UR52][R4.64+0x1], R3 ;  /* 0x000001030400a986 */ /* 0x0003e2000c101134 */
[----:B------:R-:W-:Y:S05]  /*4320*/  @P3 BRA `(.L_x_55) ;  /* 0x0000000000043947 */ /* 0x000fea0003800000 */
[----:B------:R0:W5:Y:S02]  /*4330*/  LDG.E.U8 R0, desc[UR52][R8.64+0x8] ;  /* 0x0000083408007981 */ /* 0x000164000c1e1100 */
.L_x_55:
[----:B------:R-:W-:Y:S05]  /*4340*/  BSYNC B1 ;  /* 0x0000000000017941 */ /* 0x000fea0003800000 */
.L_x_54:
        /* <DEDUP_REMOVED lines=12> */
.L_x_57:
[----:B------:R-:W-:Y:S05]  /*4410*/  BSYNC B1 ;  /* 0x0000000000017941 */ /* 0x000fea0003800000 */
.L_x_56:
        /* <DEDUP_REMOVED lines=12> */
.L_x_59:
[----:B------:R-:W-:Y:S05]  /*44e0*/  BSYNC B1 ;  /* 0x0000000000017941 */ /* 0x000fea0003800000 */
.L_x_58:
        /* <DEDUP_REMOVED lines=12> */
.L_x_61:
[----:B------:R-:W-:Y:S05]  /*45b0*/  BSYNC B1 ;  /* 0x0000000000017941 */ /* 0x000fea0003800000 */
.L_x_60:
        /* <DEDUP_REMOVED lines=12> */
.L_x_63:
[----:B------:R-:W-:Y:S05]  /*4680*/  BSYNC B1 ;  /* 0x0000000000017941 */ /* 0x000fea0003800000 */
.L_x_62:
        /* <DEDUP_REMOVED lines=12> */
.L_x_65:
[----:B------:R-:W-:Y:S05]  /*4750*/  BSYNC B1 ;  /* 0x0000000000017941 */ /* 0x000fea0003800000 */
.L_x_64:
        /* <DEDUP_REMOVED lines=12> */
.L_x_67:
[----:B------:R-:W-:Y:S05]  /*4820*/  BSYNC B1 ;  /* 0x0000000000017941 */ /* 0x000fea0003800000 */
.L_x_66:
        /* <DEDUP_REMOVED lines=12> */
.L_x_69:
[----:B------:R-:W-:Y:S05]  /*48f0*/  BSYNC B1 ;  /* 0x0000000000017941 */ /* 0x000fea0003800000 */
.L_x_68:
        /* <DEDUP_REMOVED lines=12> */
.L_x_71:
[----:B------:R-:W-:Y:S05]  /*49c0*/  BSYNC B1 ;  /* 0x0000000000017941 */ /* 0x000fea0003800000 */
.L_x_70:
        /* <DEDUP_REMOVED lines=12> */
.L_x_73:
[----:B------:R-:W-:Y:S05]  /*4a90*/  BSYNC B1 ;  /* 0x0000000000017941 */ /* 0x000fea0003800000 */
.L_x_72:
        /* <DEDUP_REMOVED lines=12> */
.L_x_75:
[----:B------:R-:W-:Y:S05]  /*4b60*/  BSYNC B1 ;  /* 0x0000000000017941 */ /* 0x000fea0003800000 */
.L_x_74:
        /* <DEDUP_REMOVED lines=12> */
.L_x_77:
[----:B------:R-:W-:Y:S05]  /*4c30*/  BSYNC B1 ;  /* 0x0000000000017941 */ /* 0x000fea0003800000 */
.L_x_76:
        /* <DEDUP_REMOVED lines=12> */
.L_x_79:
[----:B------:R-:W-:Y:S05]  /*4d00*/  BSYNC B1 ;  /* 0x0000000000017941 */ /* 0x000fea0003800000 */
.L_x_78:
        /* <DEDUP_REMOVED lines=12> */
.L_x_81:
[----:B------:R-:W-:Y:S05]  /*4dd0*/  BSYNC B1 ;  /* 0x0000000000017941 */ /* 0x000fea0003800000 */
.L_x_80:
        /* <DEDUP_REMOVED lines=12> */
.L_x_83:
[----:B------:R-:W-:Y:S05]  /*4ea0*/  BSYNC B1 ;  /* 0x0000000000017941 */ /* 0x000fea0003800000 */
.L_x_82:
        /* <DEDUP_REMOVED lines=12> */
.L_x_85:
[----:B------:R-:W-:Y:S05]  /*4f70*/  BSYNC B1 ;  /* 0x0000000000017941 */ /* 0x000fea0003800000 */
.L_x_84:
        /* <DEDUP_REMOVED lines=12> */
.L_x_87:
[----:B------:R-:W-:Y:S05]  /*5040*/  BSYNC B1 ;  /* 0x0000000000017941 */ /* 0x000fea0003800000 */
.L_x_86:
        /* <DEDUP_REMOVED lines=12> */
.L_x_89:
[----:B------:R-:W-:Y:S05]  /*5110*/  BSYNC B1 ;  /* 0x0000000000017941 */ /* 0x000fea0003800000 */
.L_x_88:
        /* <DEDUP_REMOVED lines=12> */
.L_x_91:
[----:B------:R-:W-:Y:S05]  /*51e0*/  BSYNC B1 ;  /* 0x0000000000017941 */ /* 0x000fea0003800000 */
.L_x_90:
        /* <DEDUP_REMOVED lines=12> */
.L_x_93:
[----:B------:R-:W-:Y:S05]  /*52b0*/  BSYNC B1 ;  /* 0x0000000000017941 */ /* 0x000fea0003800000 */
.L_x_92:
        /* <DEDUP_REMOVED lines=12> */
.L_x_95:
[----:B------:R-:W-:Y:S05]  /*5380*/  BSYNC B1 ;  /* 0x0000000000017941 */ /* 0x000fea0003800000 */
.L_x_94:
        /* <DEDUP_REMOVED lines=12> */
.L_x_97:
[----:B------:R-:W-:Y:S05]  /*5450*/  BSYNC B1 ;  /* 0x0000000000017941 */ /* 0x000fea0003800000 */
.L_x_96:
        /* <DEDUP_REMOVED lines=12> */
.L_x_99:
[----:B------:R-:W-:Y:S05]  /*5520*/  BSYNC B1 ;  /* 0x0000000000017941 */ /* 0x000fea0003800000 */
.L_x_98:
        /* <DEDUP_REMOVED lines=12> */
.L_x_101:
[----:B------:R-:W-:Y:S05]  /*55f0*/  BSYNC B1 ;  /* 0x0000000000017941 */ /* 0x000fea0003800000 */
.L_x_100:
        /* <DEDUP_REMOVED lines=12> */
.L_x_103:
[----:B------:R-:W-:Y:S05]  /*56c0*/  BSYNC B1 ;  /* 0x0000000000017941 */ /* 0x000fea0003800000 */
.L_x_102:
        /* <DEDUP_REMOVED lines=12> */
.L_x_105:
[----:B------:R-:W-:Y:S05]  /*5790*/  BSYNC B1 ;  /* 0x0000000000017941 */ /* 0x000fea0003800000 */
.L_x_104:
        /* <DEDUP_REMOVED lines=12> */
.L_x_107:
[----:B------:R-:W-:Y:S05]  /*5860*/  BSYNC B1 ;  /* 0x0000000000017941 */ /* 0x000fea0003800000 */
.L_x_106:
        /* <DEDUP_REMOVED lines=12> */
.L_x_109:
[----:B------:R-:W-:Y:S05]  /*5930*/  BSYNC B1 ;  /* 0x0000000000017941 */ /* 0x000fea0003800000 */
.L_x_108:
        /* <DEDUP_REMOVED lines=12> */
.L_x_111:
[----:B------:R-:W-:Y:S05]  /*5a00*/  BSYNC B1 ;  /* 0x0000000000017941 */ /* 0x000fea0003800000 */
.L_x_110:
        /* <DEDUP_REMOVED lines=12> */
.L_x_113:
[----:B------:R-:W-:Y:S05]  /*5ad0*/  BSYNC B1 ;  /* 0x0000000000017941 */ /* 0x000fea0003800000 */
.L_x_112:
        /* <DEDUP_REMOVED lines=12> */
.L_x_115:
[----:B------:R-:W-:Y:S05]  /*5ba0*/  BSYNC B1 ;  /* 0x0000000000017941 */ /* 0x000fea0003800000 */
.L_x_114:
        /* <DEDUP_REMOVED lines=12> */
.L_x_117:
[----:B------:R-:W-:Y:S05]  /*5c70*/  BSYNC B1 ;  /* 0x0000000000017941 */ /* 0x000fea0003800000 */
.L_x_116:
        /* <DEDUP_REMOVED lines=12> */
.L_x_119:
[----:B------:R-:W-:Y:S05]  /*5d40*/  BSYNC B1 ;  /* 0x0000000000017941 */ /* 0x000fea0003800000 */
.L_x_118:
        /* <DEDUP_REMOVED lines=12> */
.L_x_121:
[----:B------:R-:W-:Y:S05]  /*5e10*/  BSYNC B1 ;  /* 0x0000000000017941 */ /* 0x000fea0003800000 */
.L_x_120:
        /* <DEDUP_REMOVED lines=12> */
.L_x_123:
[----:B------:R-:W-:Y:S05]  /*5ee0*/  BSYNC B1 ;  /* 0x0000000000017941 */ /* 0x000fea0003800000 */
.L_x_122:
        /* <DEDUP_REMOVED lines=12> */
.L_x_125:
[----:B------:R-:W-:Y:S05]  /*5fb0*/  BSYNC B1 ;  /* 0x0000000000017941 */ /* 0x000fea0003800000 */
.L_x_124:
        /* <DEDUP_REMOVED lines=12> */
.L_x_127:
[----:B------:R-:W-:Y:S05]  /*6080*/  BSYNC B1 ;  /* 0x0000000000017941 */ /* 0x000fea0003800000 */
.L_x_126:
        /* <DEDUP_REMOVED lines=12> */
.L_x_129:
[----:B------:R-:W-:Y:S05]  /*6150*/  BSYNC B1 ;  /* 0x0000000000017941 */ /* 0x000fea0003800000 */
.L_x_128:
        /* <DEDUP_REMOVED lines=12> */
.L_x_131:
[----:B------:R-:W-:Y:S05]  /*6220*/  BSYNC B1 ;  /* 0x0000000000017941 */ /* 0x000fea0003800000 */
.L_x_130:
        /* <DEDUP_REMOVED lines=12> */
.L_x_133:
[----:B------:R-:W-:Y:S05]  /*62f0*/  BSYNC B1 ;  /* 0x0000000000017941 */ /* 0x000fea0003800000 */
.L_x_132:
        /* <DEDUP_REMOVED lines=12> */
.L_x_135:
[----:B------:R-:W-:Y:S05]  /*63c0*/  BSYNC B1 ;  /* 0x0000000000017941 */ /* 0x000fea0003800000 */
.L_x_134:
        /* <DEDUP_REMOVED lines=12> */
.L_x_137:
[----:B------:R-:W-:Y:S05]  /*6490*/  BSYNC B1 ;  /* 0x0000000000017941 */ /* 0x000fea0003800000 */
.L_x_136:
        /* <DEDUP_REMOVED lines=12> */
.L_x_139:
[----:B------:R-:W-:Y:S05]  /*6560*/  BSYNC B1 ;  /* 0x0000000000017941 */ /* 0x000fea0003800000 */
.L_x_138:
        /* <DEDUP_REMOVED lines=12> */
.L_x_141:
[----:B------:R-:W-:Y:S05]  /*6630*/  BSYNC B1 ;  /* 0x0000000000017941 */ /* 0x000fea0003800000 */
.L_x_140:
        /* <DEDUP_REMOVED lines=12> */
.L_x_143:
[----:B------:R-:W-:Y:S05]  /*6700*/  BSYNC B1 ;  /* 0x0000000000017941 */ /* 0x000fea0003800000 */
.L_x_142:
        /* <DEDUP_REMOVED lines=12> */
.L_x_145:
[----:B------:R-:W-:Y:S05]  /*67d0*/  BSYNC B1 ;  /* 0x0000000000017941 */ /* 0x000fea0003800000 */
.L_x_144:
        /* <DEDUP_REMOVED lines=12> */
.L_x_147:
[----:B------:R-:W-:Y:S05]  /*68a0*/  BSYNC B1 ;  /* 0x0000000000017941 */ /* 0x000fea0003800000 */
.L_x_146:
        /* <DEDUP_REMOVED lines=12> */
.L_x_149:
[----:B------:R-:W-:Y:S05]  /*6970*/  BSYNC B1 ;  /* 0x0000000000017941 */ /* 0x000fea0003800000 */
.L_x_148:
        /* <DEDUP_REMOVED lines=12> */
.L_x_151:
[----:B------:R-:W-:Y:S05]  /*6a40*/  BSYNC B1 ;  /* 0x0000000000017941 */ /* 0x000fea0003800000 */
.L_x_150:
        /* <DEDUP_REMOVED lines=12> */
.L_x_153:
[----:B------:R-:W-:Y:S05]  /*6b10*/  BSYNC B1 ;  /* 0x0000000000017941 */ /* 0x000fea0003800000 */
.L_x_152:
        /* <DEDUP_REMOVED lines=12> */
.L_x_155:
[----:B------:R-:W-:Y:S05]  /*6be0*/  BSYNC B1 ;  /* 0x0000000000017941 */ /* 0x000fea0003800000 */
.L_x_154:
        /* <DEDUP_REMOVED lines=12> */
.L_x_157:
[----:B------:R-:W-:Y:S05]  /*6cb0*/  BSYNC B1 ;  /* 0x0000000000017941 */ /* 0x000fea0003800000 */
.L_x_156:
        /* <DEDUP_REMOVED lines=12> */
.L_x_159:
[----:B------:R-:W-:Y:S05]  /*6d80*/  BSYNC B1 ;  /* 0x0000000000017941 */ /* 0x000fea0003800000 */
.L_x_158:
        /* <DEDUP_REMOVED lines=12> */
.L_x_161:
[----:B------:R-:W-:Y:S05]  /*6e50*/  BSYNC B1 ;  /* 0x0000000000017941 */ /* 0x000fea0003800000 */
.L_x_160:
        /* <DEDUP_REMOVED lines=12> */
.L_x_163:
[----:B------:R-:W-:Y:S05]  /*6f20*/  BSYNC B1 ;  /* 0x0000000000017941 */ /* 0x000fea0003800000 */
.L_x_162:
        /* <DEDUP_REMOVED lines=12> */
.L_x_165:
[----:B------:R-:W-:Y:S05]  /*6ff0*/  BSYNC B1 ;  /* 0x0000000000017941 */ /* 0x000fea0003800000 */
.L_x_164:
        /* <DEDUP_REMOVED lines=12> */
.L_x_167:
[----:B------:R-:W-:Y:S05]  /*70c0*/  BSYNC B1 ;  /* 0x0000000000017941 */ /* 0x000fea0003800000 */
.L_x_166:
        /* <DEDUP_REMOVED lines=12> */
.L_x_169:
[----:B------:R-:W-:Y:S05]  /*7190*/  BSYNC B1 ;  /* 0x0000000000017941 */ /* 0x000fea0003800000 */
.L_x_168:
        /* <DEDUP_REMOVED lines=12> */
.L_x_171:
[----:B------:R-:W-:Y:S05]  /*7260*/  BSYNC B1 ;  /* 0x0000000000017941 */ /* 0x000fea0003800000 */
.L_x_170:
        /* <DEDUP_REMOVED lines=12> */
.L_x_173:
[----:B------:R-:W-:Y:S05]  /*7330*/  BSYNC B1 ;  /* 0x0000000000017941 */ /* 0x000fea0003800000 */
.L_x_172:
[----:B------:R-:W-:Y:S05]  /*7340*/  @P1 BRA `(.L_x_174) ;  /* 0x0000001000281947 */ /* 0x000fea0003800000 */
[----:B-----5:R-:W-:-:S04]  /*7350*/  LOP3.LUT R0, R0, 0xff, RZ, 0xc0, !PT ;  /* 0x000000ff00007812 */ /* 0x020fc800078ec0ff */
[----:B------:R-:W-:-:S05]  /*7360*/  F2FP.F16.E5M2.UNPACK_B R0, R0 ;  /* 0x00000000ff00723e */ /* 0x000fca00020004ff */
[----:B------:R-:W-:-:S05]  /*7370*/  HADD2.F32 R0, -RZ, R0.H0_H0 ;  /* 0x20000000ff007230 */ /* 0x000fca0000004100 */
[----:B------:R-:W-:-:S04]  /*7380*/  FMUL R0, R0, R89 ;  /* 0x0000005900007220 */ /* 0x000fc80000400000 */
[----:B------:R-:W-:-:S05]  /*7390*/  FFMA R0, R87, R88, R0 ;  /* 0x0000005857007223 */ /* 0x000fca0000000000 */
[----:B-1----:R-:W-:-:S05]  /*73a0*/  F2FP.SATFINITE.E5M2.F32.PACK_AB_MERGE_C R3, RZ, R0, RZ ;  /* 0x00000000ff03723e */ /* 0x002fca00048060ff */
[----:B------:R1:W-:Y:S01]  /*73b0*/  STG.E.U8 desc[UR52][R4.64+0x79], R3 ;  /* 0x0000790304007986 */ /* 0x0003e2000c101134 */
[----:B------:R-:W-:Y:S05]  /*73c0*/  BRA `(.L_x_174) ;  /* 0x0000001000087947 */ /* 0x000fea0003800000 */
.L_x_45:
[----:B------:R-:W-:Y:S01]  /*73d0*/  ISETP.GE.AND P1, PT, R15, 0x1, PT ;  /* 0x000000010f00780c */ /* 0x000fe20003f26270 */
[-C--:B------:R-:W-:Y:S01]  /*73e0*/  FMUL R24, R24, R88.reuse ;  /* 0x0000005818187220 */ /* 0x080fe20000400000 */
[-C--:B------:R-:W-:Y:S01]  /*73f0*/  FMUL R25, R25, R88.reuse ;  /* 0x0000005819197220 */ /* 0x080fe20000400000 */
[----:B------:R-:W-:Y:S01]  /*7400*/  ISETP.GE.AND P0, PT, R15, 0x9, PT ;  /* 0x000000090f00780c */ /* 0x000fe20003f06270 */
[-C--:B------:R-:W-:Y:S01]  /*7410*/  FMUL R26, R26, R88.reuse ;  /* 0x000000581a1a7220 */ /* 0x080fe20000400000 */
[C---:B------:R-:W-:Y:S01]  /*7420*/  ISETP.LT.OR P2, PT, R12.reuse, 0x1, !P1 ;  /* 0x000000010c00780c */ /* 0x040fe20004f41670 */
[-C--:B------:R-:W-:Y:S01]  /*7430*/  FMUL R27, R27, R88.reuse ;  /* 0x000000581b1b7220 */ /* 0x080fe20000400000 */
[----:B------:R-:W-:Y:S01]  /*7440*/  ISETP.LT.OR P3, PT, R12, 0x2, !P1 ;  /* 0x000000020c00780c */ /* 0x000fe20004f61670 */
[----:B------:R-:W-:Y:S01]  /*7450*/  FMUL R28, R28, R88 ;  /* 0x000000581c1c7220 */ /* 0x000fe20000400000 */
[----:B------:R-:W-:Y:S01]  /*7460*/  F2FP.SATFINITE.E5M2.F32.PACK_AB_MERGE_C R3, RZ, R24, RZ ;  /* 0x00000018ff03723e */ /* 0x000fe200048060ff */
[-C--:B------:R-:W-:Y:S01]  /*7470*/  FMUL R29, R29, R88.reuse ;  /* 0x000000581d1d7220 */ /* 0x080fe20000400000 */
[----:B------:R-:W-:Y:S01]  /*7480*/  F2FP.SATFINITE.E5M2.F32.PACK_AB_MERGE_C R25, RZ, R25, RZ ;  /* 0x00000019ff19723e */ /* 0x000fe200048060ff */
[-C--:B------:R-:W-:Y:S01]  /*7490*/  FMUL R30, R30, R88.reuse ;  /* 0x000000581e1e7220 */ /* 0x080fe20000400000 */
[C---:B------:R-:W-:Y:S01]  /*74a0*/  ISETP.LT.OR P4, PT, R12.reuse, 0x9, !P1 ;  /* 0x000000090c00780c */ /* 0x040fe20004f81670 */
[-C--:B------:R-:W-:Y:S01]  /*74b0*/  FMUL R31, R31, R88.reuse ;  /* 0x000000581f1f7220 */ /* 0x080fe20000400000 */
[----:B------:R-:W-:Y:S01]  /*74c0*/  ISETP.LT.OR P5, PT, R12, 0xa, !P1 ;  /* 0x0000000a0c00780c */ /* 0x000fe20004fa1670 */
[----:B------:R-:W-:Y:S01]  /*74d0*/  FMUL R32, R32, R88 ;  /* 0x0000005820207220 */ /* 0x000fe20000400000 */
[----:B------:R-:W-:Y:S01]  /*74e0*/  F2FP.SATFINITE.E5M2.F32.PACK_AB_MERGE_C R9, RZ, R26, RZ ;  /* 0x0000001aff09723e */ /* 0x000fe200048060ff */
[----:B------:R0:W-:Y:S01]  /*74f0*/  @!P2 STG.E.U8 desc[UR52][R6.64], R3 ;  /* 0x000000030600a986 */ /* 0x0001e2000c101134 */
[C---:B------:R-:W-:Y:S01]  /*7500*/  ISETP.LT.OR P2, PT, R12.reuse, 0x1, !P0 ;  /* 0x000000010c00780c */ /* 0x040fe20004741670 */
[-C--:B------:R-:W-:Y:S01]  /*7510*/  FMUL R33, R33, R88.reuse ;  /* 0x0000005821217220 */ /* 0x080fe20000400000 */
[----:B------:R-:W-:Y:S01]  /*7520*/  F2FP.SATFINITE.E5M2.F32.PACK_AB_MERGE_C R27, RZ, R27, RZ ;  /* 0x0000001bff1b723e */ /* 0x000fe200048060ff */
[----:B------:R-:W-:Y:S01]  /*7530*/  @!P3 STG.E.U8 desc[UR52][R6.64+0x1], R25 ;  /* 0x000001190600b986 */ /* 0x000fe2000c101134 */
[----:B------:R-:W-:Y:S01]  /*7540*/  ISETP.LT.OR P3, PT, R12, 0x2, !P0 ;  /* 0x000000020c00780c */ /* 0x000fe20004761670 */
[-C--:B------:R-:W-:Y:S01]  /*7550*/  FMUL R34, R34, R88.reuse ;  /* 0x0000005822227220 */ /* 0x080fe20000400000 */
[----:B------:R-:W-:Y:S01]  /*7560*/  F2FP.SATFINITE.E5M2.F32.PACK_AB_MERGE_C R29, RZ, R29, RZ ;  /* 0x0000001dff1d723e */ /* 0x000fe200048060ff */
[-C--:B------:R-:W-:Y:S01]  /*7570*/  FMUL R35, R35, R88.reuse ;  /* 0x0000005823237220 */ /* 0x080fe20000400000 */
[----:B------:R-:W-:Y:S01]  /*7580*/  F2FP.SATFINITE.E5M2.F32.PACK_AB_MERGE_C R31, RZ, R31, RZ ;  /* 0x0000001fff1f723e */ /* 0x000fe200048060ff */
[-C--:B------:R-:W-:Y:S01]  /*7590*/  FMUL R36, R36, R88.reuse ;  /* 0x0000005824247220 */ /* 0x080fe20000400000 */
[----:B------:R-:W-:Y:S01]  /*75a0*/  F2FP.SATFINITE.E5M2.F32.PACK_AB_MERGE_C R33, RZ, R33, RZ ;  /* 0x00000021ff21723e */ /* 0x000fe200048060ff */
[----:B------:R-:W-:Y:S01]  /*75b0*/  FMUL R37, R37, R88 ;  /* 0x0000005825257220 */ /* 0x000fe20000400000 */
[----:B0-----:R-:W-:Y:S01]  /*75c0*/  F2FP.SATFINITE.E5M2.F32.PACK_AB_MERGE_C R3, RZ, R28, RZ ;  /* 0x0000001cff03723e */ /* 0x001fe200048060ff */
[----:B------:R0:W-:Y:S01]  /*75d0*/  @!P2 STG.E.U8 desc[UR52][R4.64], R9 ;  /* 0x000000090400a986 */ /* 0x0001e2000c101134 */
[----:B------:R-:W-:Y:S01]  /*75e0*/  ISETP.LT.OR P2, PT, R12, 0x9, !P0 ;  /* 0x000000090c00780c */ /* 0x000fe20004741670 */
[-C--:B------:R-:W-:Y:S01]  /*75f0*/  FMUL R38, R38, R88.reuse ;  /* 0x0000005826267220 */ /* 0x080fe20000400000 */
[----:B------:R-:W-:Y:S01]  /*7600*/  F2FP.SATFINITE.E5M2.F32.PACK_AB_MERGE_C R35, RZ, R35, RZ ;  /* 0x00000023ff23723e */ /* 0x000fe200048060ff */
[----:B------:R-:W-:Y:S01]  /*7610*/  @!P3 STG.E.U8 desc[UR52][R4.64+0x1], R27 ;  /* 0x0000011b0400b986 */ /* 0x000fe2000c101134 */
[C---:B------:R-:W-:Y:S01]  /*7620*/  ISETP.LT.OR P3, PT, R12.reuse, 0xa, !P0 ;  /* 0x0000000a0c00780c */ /* 0x040fe20004761670 */
[-C--:B------:R-:W-:Y:S01]  /*7630*/  FMUL R39, R39, R88.reuse ;  /* 0x0000005827277220 */ /* 0x080fe20000400000 */
[----:B------:R-:W-:Y:S01]  /*7640*/  F2FP.SATFINITE.E5M2.F32.PACK_AB_MERGE_C R37, RZ, R37, RZ ;  /* 0x00000025ff25723e */ /* 0x000fe200048060ff */
[----:B------:R1:W-:Y:S01]  /*7650*/  @!P4 STG.E.U8 desc[UR52][R6.64+0x8], R3 ;  /* 0x000008030600c986 */ /* 0x0003e2000c101134 */
[----:B------:R-:W-:Y:S01]  /*7660*/  ISETP.LT.OR P4, PT, R12, 0x11, !P1 ;  /* 0x000000110c00780c */ /* 0x000fe20004f81670 */
[-C--:B------:R-:W-:Y:S01]  /*7670*/  FMUL R40, R40, R88.reuse ;  /* 0x0000005828287220 */ /* 0x080fe20000400000 */
[-C--:B------:R-:W-:Y:S01]  /*7680*/  FMUL R41, R41, R88.reuse ;  /* 0x0000005829297220 */ /* 0x080fe20000400000 */
[----:B------:R-:W-:Y:S01]  /*7690*/  @!P5 STG.E.U8 desc[UR52][R6.64+0x9], R29 ;  /* 0x0000091d0600d986 */ /* 0x000fe2000c101134 */
[----:B------:R-:W-:Y:S01]  /*76a0*/  ISETP.LT.OR P5, PT, R12, 0x12, !P1 ;  /* 0x000000120c00780c */ /* 0x000fe20004fa1670 */
[----:B------:R-:W-:Y:S01]  /*76b0*/  FMUL R42, R42, R88 ;  /* 0x000000582a2a7220 */ /* 0x000fe20000400000 */
[----:B0-----:R-:W-:Y:S01]  /*76c0*/  F2FP.SATFINITE.E5M2.F32.PACK_AB_MERGE_C R9, RZ, R30, RZ ;  /* 0x0000001eff09723e */ /* 0x001fe200048060ff */
[-C--:B------:R-:W-:Y:S01]  /*76d0*/  FMUL R43, R43, R88.reuse ;  /* 0x000000582b2b7220 */ /* 0x080fe20000400000 */
[----:B------:R-:W-:Y:S01]  /*76e0*/  F2FP.SATFINITE.E5M2.F32.PACK_AB_MERGE_C R39, RZ, R39, RZ ;  /* 0x00000027ff27723e */ /* 0x000fe200048060ff */
[----:B------:R-:W-:Y:S01]  /*76f0*/  @!P3 STG.E.U8 desc[UR52][R4.64+0x9], R31 ;  /* 0x0000091f0400b986 */ /* 0x000fe2000c101134 */
[----:B------:R-:W-:Y:S01]  /*7700*/  ISETP.LT.OR P3, PT, R12, 0x12, !P0 ;  /* 0x000000120c00780c */ /* 0x000fe20004761670 */
[----:B------:R-:W-:Y:S01]  /*7710*/  FMUL R44, R44, R88 ;  /* 0x000000582c2c7220 */ /* 0x000fe20000400000 */
[----:B-1----:R-:W-:Y:S01]  /*7720*/  F2FP.SATFINITE.E5M2.F32.PACK_AB_MERGE_C R3, RZ, R32, RZ ;  /* 0x00000020ff03723e */ /* 0x002fe200048060ff */
[----:B------:R0:W-:Y:S01]  /*7730*/  @!P2 STG.E.U8 desc[UR52][R4.64+0x8], R9 ;  /* 0x000008090400a986 */ /* 0x0001e2000c101134 */
[C---:B------:R-:W-:Y:S01]  /*7740*/  ISETP.LT.OR P2, PT, R12.reuse, 0x11, !P0 ;  /* 0x000000110c00780c */ /* 0x040fe20004741670 */
[-C--:B------:R-:W-:Y:S01]  /*7750*/  FMUL R45, R45, R88.reuse ;  /* 0x000000582d2d7220 */ /* 0x080fe20000400000 */
[----:B------:R-:W-:Y:S01]  /*7760*/  F2FP.SATFINITE.E5M2.F32.PACK_AB_MERGE_C R41, RZ, R41, RZ ;  /* 0x00000029ff29723e */ /* 0x000fe200048060ff */
[----:B------:R1:W-:Y:S01]  /*7770*/  @!P4 STG.E.U8 desc[UR52][R6.64+0x10], R3 ;  /* 0x000010030600c986 */ /* 0x0003e2000c101134 */
[----:B------:R-:W-:Y:S01]  /*7780*/  ISETP.LT.OR P4, PT, R12, 0x19, !P1 ;  /* 0x000000190c00780c */ /* 0x000fe20004f81670 */
[-C--:B------:R-:W-:Y:S01]  /*7790*/  FMUL R46, R46, R88.reuse ;  /* 0x000000582e2e7220 */ /* 0x080fe20000400000 */
[----:B------:R-:W-:Y:S01]  /*77a0*/  F2FP.SATFINITE.E5M2.F32.PACK_AB_MERGE_C R43, RZ, R43, RZ ;  /* 0x0000002bff2b723e */ /* 0x000fe200048060ff */
[----:B------:R-:W-:Y:S01]  /*77b0*/  @!P5 STG.E.U8 desc[UR52][R6.64+0x11], R33 ;  /* 0x000011210600d986 */ /* 0x000fe2000c101134 */
[----:B------:R-:W-:Y:S01]  /*77c0*/  ISETP.LT.OR P5, PT, R12, 0x1a, !P1 ;  /* 0x0000001a0c00780c */ /* 0x000fe20004fa1670 */
[----:B------:R-:W-:Y:S01]  /*77d0*/  FMUL R47, R47, R88 ;  /* 0x000000582f2f7220 */ /* 0x000fe20000400000 */
[----:B------:R-:W-:Y:S01]  /*77e0*/  F2FP.SATFINITE.E5M2.F32.PACK_AB_MERGE_C R45, RZ, R45, RZ ;  /* 0x0000002dff2d723e */ /* 0x000fe200048060ff */
[----:B------:R-:W-:Y:S01]  /*77f0*/  @!P3 STG.E.U8 desc[UR52][R4.64+0x11], R35 ;  /* 0x000011230400b986 */ /* 0x000fe2000c101134 */
[----:B0-----:R-:W-:Y:S01]  /*7800*/  F2FP.SATFINITE.E5M2.F32.PACK_AB_MERGE_C R9, RZ, R34, RZ ;  /* 0x00000022ff09723e */ /* 0x001fe200048060ff */
[-C--:B------:R-:W-:Y:S01]  /*7810*/  FMUL R48, R48, R88.reuse ;  /* 0x0000005830307220 */ /* 0x080fe20000400000 */
[C---:B------:R-:W-:Y:S01]  /*7820*/  ISETP.LT.OR P3, PT, R12.reuse, 0x1a, !P0 ;  /* 0x0000001a0c00780c */ /* 0x040fe20004761670 */
[----:B------:R-:W-:Y:S01]  /*7830*/  FMUL R49, R49, R88 ;  /* 0x0000005831317220 */ /* 0x000fe20000400000 */
[----:B-1----:R-:W-:Y:S01]  /*7840*/  F2FP.SATFINITE.E5M2.F32.PACK_AB_MERGE_C R3, RZ, R36, RZ ;  /* 0x00000024ff03723e */ /* 0x002fe200048060ff */
[----:B------:R0:W-:Y:S01]  /*7850*/  @!P2 STG.E.U8 desc[UR52][R4.64+0x10], R9 ;  /* 0x000010090400a986 */ /* 0x0001e2000c101134 */
[----:B------:R-:W-:Y:S01]  /*7860*/  ISETP.LT.OR P2, PT, R12, 0x19, !P0 ;  /* 0x000000190c00780c */ /* 0x000fe20004741670 */
[-C--:B------:R-:W-:Y:S01]  /*7870*/  FMUL R50, R50, R88.reuse ;  /* 0x0000005832327220 */ /* 0x080fe20000400000 */
        /* <DEDUP_REMOVED lines=8> */
[----:B------:R-:W-:Y:S01]  /*7900*/  FMUL R53, R53, R88 ;  /* 0x0000005835357220 */ /* 0x000fe20000400000 */
[----:B0-----:R-:W-:Y:S01]  /*7910*/  F2FP.SATFINITE.E5M2.F32.PACK_AB_MERGE_C R9, RZ, R38, RZ ;  /* 0x00000026ff09723e */ /* 0x001fe200048060ff */
        /* <DEDUP_REMOVED lines=111> */
[----:B------:R-:W-:Y:S01]  /*8010*/  ISETP.LT.OR P2, PT, R12, 0x51, !P0 ;  /* 0x000000510c00780c */ /* 0x000fe20004741670 */
[-C--:B------:R-:W-:Y:S01]  /*8020*/  FMUL R85, R85, R88.reuse ;  /* 0x0000005855557220 */ /* 0x080fe20000400000 */
[-C--:B------:R-:W-:Y:S01]  /*8030*/  FMUL R86, R86, R88.reuse ;  /* 0x0000005856567220 */ /* 0x080fe20000400000 */
[----:B------:R1:W-:Y:S01]  /*8040*/  @!P4 STG.E.U8 desc[UR52][R6.64+0x50], R3 ;  /* 0x000050030600c986 */ /* 0x0003e2000c101134 */
[C---:B------:R-:W-:Y:S01]  /*8050*/  ISETP.LT.OR P4, PT, R12.reuse, 0x59, !P1 ;  /* 0x000000590c00780c */ /* 0x040fe20004f81670 */
[----:B------:R-:W-:Y:S01]  /*8060*/  FMUL R87, R87, R88 ;  /* 0x0000005857577220 */ /* 0x000fe20000400000 */
[----:B------:R-:W-:Y:S01]  /*8070*/  F2FP.SATFINITE.E5M2.F32.PACK_AB_MERGE_C R83, RZ, R83, RZ ;  /* 0x00000053ff53723e */ /* 0x000fe200048060ff */
[----:B------:R-:W-:Y:S01]  /*8080*/  @!P5 STG.E.U8 desc[UR52][R6.64+0x51], R65 ;  /* 0x000051410600d986 */ /* 0x000fe2000c101134 */
[----:B------:R-:W-:-:S02]  /*8090*/  ISETP.LT.OR P5, PT, R12, 0x5a, !P1 ;  /* 0x0000005a0c00780c */ /* 0x000fc40004fa1670 */
[----:B------:R-:W-:Y:S01]  /*80a0*/  F2FP.SATFINITE.E5M2.F32.PACK_AB_MERGE_C R85, RZ, R85, RZ ;  /* 0x00000055ff55723e */ /* 0x000fe200048060ff */
[----:B------:R-:W-:Y:S01]  /*80b0*/  @!P3 STG.E.U8 desc[UR52][R4.64+0x51], R67 ;  /* 0x000051430400b986 */ /* 0x000fe2000c101134 */
[----:B0-----:R-:W-:Y:S02]  /*80c0*/  F2FP.SATFINITE.E5M2.F32.PACK_AB_MERGE_C R9, RZ, R66, RZ ;  /* 0x00000042ff09723e */ /* 0x001fe400048060ff */
[C---:B------:R-:W-:Y:S02]  /*80d0*/  ISETP.LT.OR P3, PT, R12.reuse, 0x5a, !P0 ;  /* 0x0000005a0c00780c */ /* 0x040fe40004761670 */
[----:B-1----:R-:W-:Y:S01]  /*80e0*/  F2FP.SATFINITE.E5M2.F32.PACK_AB_MERGE_C R3, RZ, R68, RZ ;  /* 0x00000044ff03723e */ /* 0x002fe200048060ff */
[----:B------:R0:W-:Y:S01]  /*80f0*/  @!P2 STG.E.U8 desc[UR52][R4.64+0x50], R9 ;  /* 0x000050090400a986 */ /* 0x0001e2000c101134 */
[C---:B------:R-:W-:Y:S02]  /*8100*/  ISETP.LT.OR P2, PT, R12.reuse, 0x59, !P0 ;  /* 0x000000590c00780c */ /* 0x040fe40004741670 */
[----:B------:R-:W-:Y:S01]  /*8110*/  F2FP.SATFINITE.E5M2.F32.PACK_AB_MERGE_C R11, RZ, R86, RZ ;  /* 0x00000056ff0b723e */ /* 0x000fe200048060ff */
[----:B------:R1:W-:Y:S01]  /*8120*/  @!P4 STG.E.U8 desc[UR52][R6.64+0x58], R3 ;  /* 0x000058030600c986 */ /* 0x0003e2000c101134 */
[----:B------:R-:W-:-:S02]  /*8130*/  ISETP.LT.OR P4, PT, R12, 0x61, !P1 ;  /* 0x000000610c00780c */ /* 0x000fc40004f81670 */
[----:B------:R-:W-:Y:S01]  /*8140*/  F2FP.SATFINITE.E5M2.F32.PACK_AB_MERGE_C R87, RZ, R87, RZ ;  /* 0x00000057ff57723e */ /* 0x000fe200048060ff */
[----:B------:R-:W-:Y:S01]  /*8150*/  @!P5 STG.E.U8 desc[UR52][R6.64+0x59], R69 ;  /* 0x000059450600d986 */ /* 0x000fe2000c101134 */
[C---:B------:R-:W-:Y:S02]  /*8160*/  ISETP.LT.OR P5, PT, R12.reuse, 0x62, !P1 ;  /* 0x000000620c00780c */ /* 0x040fe40004fa1670 */
[----:B0-----:R-:W-:Y:S01]  /*8170*/  F2FP.SATFINITE.E5M2.F32.PACK_AB_MERGE_C R9, RZ, R70, RZ ;  /* 0x00000046ff09723e */ /* 0x001fe200048060ff */
[----:B------:R-:W-:Y:S01]  /*8180*/  @!P3 STG.E.U8 desc[UR52][R4.64+0x59], R71 ;  /* 0x000059470400b986 */ /* 0x000fe2000c101134 */
[C---:B------:R-:W-:Y:S02]  /*8190*/  ISETP.LT.OR P3, PT, R12.reuse, 0x62, !P0 ;  /* 0x000000620c00780c */ /* 0x040fe40004761670 */
[----:B-1----:R-:W-:Y:S01]  /*81a0*/  F2FP.SATFINITE.E5M2.F32.PACK_AB_MERGE_C R3, RZ, R72, RZ ;  /* 0x00000048ff03723e */ /* 0x002fe200048060ff */
[----:B------:R0:W-:Y:S01]  /*81b0*/  @!P2 STG.E.U8 desc[UR52][R4.64+0x58], R9 ;  /* 0x000058090400a986 */ /* 0x0001e2000c101134 */
[----:B------:R-:W-:-:S03]  /*81c0*/  ISETP.LT.OR P2, PT, R12, 0x61, !P0 ;  /* 0x000000610c00780c */ /* 0x000fc60004741670 */
[----:B------:R1:W-:Y:S01]  /*81d0*/  @!P4 STG.E.U8 desc[UR52][R6.64+0x60], R3 ;  /* 0x000060030600c986 */ /* 0x0003e2000c101134 */
[----:B------:R-:W-:-:S03]  /*81e0*/  ISETP.LT.OR P4, PT, R12, 0x69, !P1 ;  /* 0x000000690c00780c */ /* 0x000fc60004f81670 */
        /* <DEDUP_REMOVED lines=11> */
[----:B------:R-:W-:Y:S02]  /*82a0*/  ISETP.LT.OR P5, PT, R12, 0x71, !P1 ;  /* 0x000000710c00780c */ /* 0x000fe40004fa1670 */
[----:B0-----:R-:W-:Y:S02]  /*82b0*/  F2FP.SATFINITE.E5M2.F32.PACK_AB_MERGE_C R9, RZ, R78, RZ ;  /* 0x0000004eff09723e */ /* 0x001fe400048060ff */
[----:B-1----:R-:W-:-:S03]  /*82c0*/  F2FP.SATFINITE.E5M2.F32.PACK_AB_MERGE_C R3, RZ, R80, RZ ;  /* 0x00000050ff03723e */ /* 0x002fc600048060ff */
[----:B------:R0:W-:Y:S01]  /*82d0*/  @!P2 STG.E.U8 desc[UR52][R4.64+0x68], R9 ;  /* 0x000068090400a986 */ /* 0x0001e2000c101134 */
[----:B------:R-:W-:-:S03]  /*82e0*/  ISETP.LT.OR P2, PT, R12, 0x71, !P0 ;  /* 0x000000710c00780c */ /* 0x000fc60004741670 */
[----:B------:R-:W-:Y:S01]  /*82f0*/  @!P4 STG.E.U8 desc[UR52][R4.64+0x69], R79 ;  /* 0x0000694f0400c986 */ /* 0x000fe2000c101134 */
[----:B------:R-:W-:-:S03]  /*8300*/  ISETP.LT.OR P4, PT, R12, 0x72, !P0 ;  /* 0x000000720c00780c */ /* 0x000fc60004781670 */
[----:B------:R-:W-:Y:S01]  /*8310*/  @!P3 STG.E.U8 desc[UR52][R6.64+0x71], R81 ;  /* 0x000071510600b986 */ /* 0x000fe2000c101134 */
[C---:B------:R-:W-:Y:S02]  /*8320*/  ISETP.LT.OR P3, PT, R12.reuse, 0x79, !P1 ;  /* 0x000000790c00780c */ /* 0x040fe40004f61670 */
[C---:B------:R-:W-:Y:S01]  /*8330*/  ISETP.LT.OR P1, PT, R12.reuse, 0x7a, !P1 ;  /* 0x0000007a0c00780c */ /* 0x040fe20004f21670 */
[----:B------:R1:W-:Y:S01]  /*8340*/  @!P5 STG.E.U8 desc[UR52][R6.64+0x70], R3 ;  /* 0x000070030600d986 */ /* 0x0003e2000c101134 */
[C---:B------:R-:W-:Y:S02]  /*8350*/  ISETP.LT.OR P5, PT, R12.reuse, 0x79, !P0 ;  /* 0x000000790c00780c */ /* 0x040fe400047a1670 */
[----:B------:R-:W-:Y:S02]  /*8360*/  ISETP.LT.OR P0, PT, R12, 0x7a, !P0 ;  /* 0x0000007a0c00780c */ /* 0x000fe40004701670 */
[----:B0-----:R-:W-:Y:S01]  /*8370*/  F2FP.SATFINITE.E5M2.F32.PACK_AB_MERGE_C R9, RZ, R82, RZ ;  /* 0x00000052ff09723e */ /* 0x001fe200048060ff */
[----:B------:R0:W-:Y:S04]  /*8380*/  @!P4 STG.E.U8 desc[UR52][R4.64+0x71], R83 ;  /* 0x000071530400c986 */ /* 0x0001e8000c101134 */
[----:B------:R0:W-:Y:S01]  /*8390*/  @!P2 STG.E.U8 desc[UR52][R4.64+0x70], R9 ;  /* 0x000070090400a986 */ /* 0x0001e2000c101134 */
[----:B-1----:R-:W-:-:S03]  /*83a0*/  F2FP.SATFINITE.E5M2.F32.PACK_AB_MERGE_C R3, RZ, R84, RZ ;  /* 0x00000054ff03723e */ /* 0x002fc600048060ff */
[----:B------:R0:W-:Y:S04]  /*83b0*/  @!P1 STG.E.U8 desc[UR52][R6.64+0x79], R85 ;  /* 0x0000795506009986 */ /* 0x0001e8000c101134 */
[----:B------:R0:W-:Y:S04]  /*83c0*/  @!P3 STG.E.U8 desc[UR52][R6.64+0x78], R3 ;  /* 0x000078030600b986 */ /* 0x0001e8000c101134 */
[----:B------:R0:W-:Y:S04]  /*83d0*/  @!P5 STG.E.U8 desc[UR52][R4.64+0x78], R11 ;  /* 0x0000780b0400d986 */ /* 0x0001e8000c101134 */
[----:B------:R0:W-:Y:S02]  /*83e0*/  @!P0 STG.E.U8 desc[UR52][R4.64+0x79], R87 ;  /* 0x0000795704008986 */ /* 0x0001e4000c101134 */
.L_x_174:
[----:B------:R-:W-:Y:S05]  /*83f0*/  BSYNC B0 ;  /* 0x0000000000007941 */ /* 0x000fea0003800000 */
.L_x_44:
[----:B01----:R-:W-:Y:S01]  /*8400*/  IMAD.U32 R3, RZ, RZ, UR50 ;  /* 0x00000032ff037e24 */ /* 0x003fe2000f8e00ff */
[----:B------:R-:W-:Y:S01]  /*8410*/  ULDC.64 UR4, c[0x0][0x650] ;  /* 0x0001940000047ab9 */ /* 0x000fe20000000a00 */
[----:B-----5:R-:W-:Y:S02]  /*8420*/  IMAD.U32 R0, RZ, RZ, UR48 ;  /* 0x00000030ff007e24 */ /* 0x020fe4000f8e00ff */
[----:B------:R-:W-:Y:S01]  /*8430*/  IMAD.MOV.U32 R22, RZ, RZ, -0x1 ;  /* 0xffffffffff167424 */ /* 0x000fe200078e00ff */
[----:B------:R-:W-:Y:S01]  /*8440*/  LEA R16, P0, R3, R16, 0x1 ;  /* 0x0000001003107211 */ /* 0x000fe200078008ff */
[----:B------:R0:W-:Y:S01]  /*8450*/  SYNCS.ARRIVE.TRANS64.A1T0 RZ, [R0+UR45], RZ ;  /* 0x000000ff00ff79a7 */ /* 0x0001e2000810002d */
[----:B------:R-:W-:Y:S02]  /*8460*/  IMAD.MOV.U32 R19, RZ, RZ, -0x1 ;  /* 0xffffffffff137424 */ /* 0x000fe400078e00ff */
[----:B------:R-:W-:Y:S01]  /*8470*/  IADD3.X R17, R17, UR43, RZ, P0, !PT ;  /* 0x0000002b11117c10 */ /* 0x000fe200087fe4ff */
[----:B------:R-:W-:Y:S01]  /*8480*/  IMAD.MOV.U32 R18, RZ, RZ, -0x1 ;  /* 0xffffffffff127424 */ /* 0x000fe200078e00ff */
[----:B------:R-:W-:-:S02]  /*8490*/  ISETP.GE.U32.AND P0, PT, R16, UR4, PT ;  /* 0x0000000410007c0c */ /* 0x000fc4000bf06070 */
[----:B0-----:R-:W-:Y:S02]  /*84a0*/  PRMT R0, RZ, 0x7610, R0 ;  /* 0x00007610ff007816 */ /* 0x001fe40000000000 */
[----:B------:R-:W-:-:S13]  /*84b0*/  ISETP.GE.U32.AND.EX P0, PT, R17, UR5, PT, P0 ;  /* 0x0000000511007c0c */ /* 0x000fda000bf06100 */
[----:B------:R-:W-:Y:S05]  /*84c0*/  @P0 BRA `(.L_x_175) ;  /* 0x00000004004c0947 */ /* 0x000fea0003800000 */
[----:B---34-:R-:W0:Y:S01]  /*84d0*/  LDC.64 R10, c[0x0][0x628] ;  /* 0x00018a00ff0a7b82 */ /* 0x018e220000000a00 */
[----:B------:R-:W1:Y:S01]  /*84e0*/  S2R R19, SR_CTAID.X ;  /* 0x0000000000137919 */ /* 0x000e620000002500 */
[----:B--2---:R-:W-:Y:S02]  /*84f0*/  IMAD.MOV.U32 R8, RZ, RZ, R16 ;  /* 0x000000ffff087224 */ /* 0x004fe400078e0010 */
[----:B------:R-:W-:Y:S01]  /*8500*/  IMAD.MOV.U32 R9, RZ, RZ, R17 ;  /* 0x000000ffff097224 */ /* 0x000fe200078e0011 */
[----:B------:R-:W2:Y:S03]  /*8510*/  S2R R20, SR_CTAID.Y ;  /* 0x0000000000147919 */ /* 0x000ea60000002600 */
[----:B------:R-:W3:Y:S08]  /*8520*/  LDC R0, c[0x0][0x630] ;  /* 0x00018c00ff007b82 */ /* 0x000ef00000000800 */
[----:B------:R-:W4:Y:S01]  /*8530*/  LDC.64 R14, c[0x0][0x620] ;  /* 0x00018800ff0e7b82 */ /* 0x000f220000000a00 */
[----:B0-----:R-:W-:-:S04]  /*8540*/  ISETP.NE.U32.AND P0, PT, R10, RZ, PT ;  /* 0x000000ff0a00720c */ /* 0x001fc80003f05070 */
[----:B------:R-:W-:-:S13]  /*8550*/  ISETP.NE.AND.EX P0, PT, R11, RZ, PT, P0 ;  /* 0x000000ff0b00720c */ /* 0x000fda0003f05300 */
[----:B-1234-:R-:W-:Y:S05]  /*8560*/  @!P0 BRA `(.L_x_176) ;  /* 0x0000000000288947 */ /* 0x01efea0003800000 */
        /* <DEDUP_REMOVED lines=10> */
.L_x_176:
[-CC-:B------:R-:W-:Y:S01]  /*8610*/  SHF.R.U64 R18, R8, R0.reuse, R9.reuse ;  /* 0x0000000008127219 */ /* 0x180fe20000001209 */
[----:B------:R-:W0:Y:S01]  /*8620*/  LDC.64 R24, c[0x0][0x640] ;  /* 0x00019000ff187b82 */ /* 0x000e220000000a00 */
[----:B------:R-:W-:Y:S01]  /*8630*/  SHF.R.U32.HI R0, RZ, R0, R9 ;  /* 0x00000000ff007219 */ /* 0x000fe20000011609 */
[----:B------:R-:W-:Y:S01]  /*8640*/  ULDC UR4, c[0x0][0x150] ;  /* 0x0000540000047ab9 */ /* 0x000fe20000000800 */
[----:B------:R-:W-:Y:S02]  /*8650*/  IADD3 R3, P0, RZ, -R18, RZ ;  /* 0x80000012ff037210 */ /* 0x000fe40007f1e0ff */
[----:B------:R-:W-:-:S03]  /*8660*/  I2FP.F32.U32 R7, R19 ;  /* 0x0000001300077245 */ /* 0x000fc60000201000 */
[----:B------:R-:W1:Y:S01]  /*8670*/  LDC R6, c[0x0][0x618] ;  /* 0x00018600ff067b82 */ /* 0x000e620000000800 */
[----:B------:R-:W-:Y:S02]  /*8680*/  IMAD.X R5, RZ, RZ, ~R0, P0 ;  /* 0x000000ffff057224 */ /* 0x000fe400000e0e00 */
[----:B------:R-:W-:Y:S01]  /*8690*/  FMUL R7, R7, UR4 ;  /* 0x0000000407077c20 */ /* 0x000fe20008400000 */
[----:B------:R-:W-:Y:S01]  /*86a0*/  ULDC UR4, c[0x0][0x154] ;  /* 0x0000550000047ab9 */ /* 0x000fe20000000800 */
[-C--:B------:R-:W-:Y:S02]  /*86b0*/  IMAD R0, R5, R14.reuse, RZ ;  /* 0x0000000e05007224 */ /* 0x080fe400078e02ff */
[C---:B------:R-:W-:Y:S01]  /*86c0*/  IMAD.WIDE.U32 R4, R3.reuse, R14, R16 ;  /* 0x0000000e03047225 */ /* 0x040fe200078e0010 */
[----:B------:R-:W2:Y:S01]  /*86d0*/  LDC R8, c[0x0][0x608] ;  /* 0x00018200ff087b82 */ /* 0x000ea20000000800 */
[----:B------:R-:W3:Y:S02]  /*86e0*/  F2I.U32.TRUNC.NTZ R7, R7 ;  /* 0x0000000700077305 */ /* 0x000ee4000020f000 */
[----:B------:R-:W-:-:S04]  /*86f0*/  IMAD R3, R3, R15, R0 ;  /* 0x0000000f03037224 */ /* 0x000fc800078e0200 */
[----:B------:R-:W-:Y:S01]  /*8700*/  IMAD.IADD R3, R5, 0x1, R3 ;  /* 0x0000000105037824 */ /* 0x000fe200078e0203 */
[----:B------:R-:W4:Y:S01]  /*8710*/  LDC R22, c[0x0][0x658] ;  /* 0x00019600ff167b82 */ /* 0x000f220000000800 */
[----:B------:R-:W-:Y:S02]  /*8720*/  I2FP.F32.U32 R5, R20 ;  /* 0x0000001400057245 */ /* 0x000fe40000201000 */
[----:B0-----:R-:W-:-:S04]  /*8730*/  ISETP.NE.U32.AND P0, PT, R24, RZ, PT ;  /* 0x000000ff1800720c */ /* 0x001fc80003f05070 */
[----:B------:R-:W-:Y:S01]  /*8740*/  ISETP.NE.AND.EX P0, PT, R25, RZ, PT, P0 ;  /* 0x000000ff1900720c */ /* 0x000fe20003f05300 */
[----:B------:R-:W0:Y:S01]  /*8750*/  LDC R0, c[0x0][0x144] ;  /* 0x00005100ff007b82 */ /* 0x000e220000000800 */
[-C--:B-1----:R-:W-:Y:S01]  /*8760*/  SHF.R.U64 R10, R4, R6.reuse, R3 ;  /* 0x00000006040a7219 */ /* 0x082fe20000001203 */
[----:B---3--:R-:W-:Y:S01]  /*8770*/  IMAD.MOV R7, RZ, RZ, -R7 ;  /* 0x000000ffff077224 */ /* 0x008fe200078e0a07 */
[----:B------:R-:W-:Y:S01]  /*8780*/  SHF.R.U32.HI R3, RZ, R6, R3 ;  /* 0x00000006ff037219 */ /* 0x000fe20000011603 */
[----:B------:R-:W-:-:S04]  /*8790*/  FMUL R6, R5, UR4 ;  /* 0x0000000405067c20 */ /* 0x000fc80008400000 */
[----:B------:R-:W1:Y:S01]  /*87a0*/  LDC R15, c[0x0][0x148] ;  /* 0x00005200ff0f7b82 */ /* 0x000e620000000800 */
[----:B------:R3:W0:Y:S01]  /*87b0*/  F2I.U32.TRUNC.NTZ R14, R6 ;  /* 0x00000006000e7305 */ /* 0x000622000020f000 */
[-CC-:B--2---:R-:W-:Y:S02]  /*87c0*/  SHF.R.U64 R12, R10, R8.reuse, R3.reuse ;  /* 0x000000080a0c7219 */ /* 0x184fe40000001203 */
[----:B------:R-:W-:-:S04]  /*87d0*/  SHF.R.U32.HI R3, RZ, R8, R3 ;  /* 0x00000008ff037219 */ /* 0x000fc80000011603 */
[----:B------:R-:W2:Y:S01]  /*87e0*/  LDC R21, c[0x0][0x648] ;  /* 0x00019200ff157b82 */ /* 0x000ea20000000800 */
[-CC-:B----4-:R-:W-:Y:S02]  /*87f0*/  SHF.R.U64 R13, R12, R22.reuse, R3.reuse ;  /* 0x000000160c0d7219 */ /* 0x190fe40000001203 */
[----:B------:R-:W-:-:S03]  /*8800*/  SHF.R.U32.HI R5, RZ, R22, R3 ;  /* 0x00000016ff057219 */ /* 0x000fc60000011603 */
[----:B------:R-:W-:Y:S02]  /*8810*/  IMAD.MOV.U32 R4, RZ, RZ, R13 ;  /* 0x000000ffff047224 */ /* 0x000fe400078e000d */
[----:B------:R-:W4:Y:S01]  /*8820*/  LDC R23, c[0x0][0x638] ;  /* 0x00018e00ff177b82 */ /* 0x000f220000000800 */
[----:B0-----:R-:W-:-:S07]  /*8830*/  IMAD R22, R0, R7, R19 ;  /* 0x0000000700167224 */ /* 0x001fce00078e0213 */
[----:B------:R-:W0:Y:S08]  /*8840*/  LDC R26, c[0x0][0x610] ;  /* 0x00018400ff1a7b82 */ /* 0x000e300000000800 */
        /* <DEDUP_REMOVED lines=12> */
.L_x_177:
[----:B------:R-:W-:Y:S01]  /*8910*/  ISETP.NE.AND P0, PT, R2, 0x1, PT ;  /* 0x000000010200780c */ /* 0x000fe20003f05270 */
[----:B------:R-:W-:Y:S01]  /*8920*/  IMAD.MOV R14, RZ, RZ, -R14 ;  /* 0x000000ffff0e7224 */ /* 0x000fe200078e0a0e */
[----:B--2---:R-:W-:Y:S02]  /*8930*/  SHF.R.U64 R0, R4, R21, R5 ;  /* 0x0000001504007219 */ /* 0x004fe40000001205 */
[----:B------:R-:W-:Y:S02]  /*8940*/  LOP3.LUT R3, R12, R99, RZ, 0xc0, !PT ;  /* 0x000000630c037212 */ /* 0x000fe400078ec0ff */
[----:B------:R-:W-:Y:S01]  /*8950*/  LOP3.LUT R5, R10, R97, RZ, 0xc0, !PT ;  /* 0x000000610a057212 */ /* 0x000fe200078ec0ff */
[----:B------:R-:W-:Y:S02]  /*8960*/  IMAD.MOV R4, RZ, RZ, -R0 ;  /* 0x000000ffff047224 */ /* 0x000fe400078e0a00 */
[----:B------:R-:W-:Y:S02]  /*8970*/  IMAD R3, R98, R0, R3 ;  /* 0x0000000062037224 */ /* 0x000fe400078e0203 */
[----:B----4-:R-:W-:-:S02]  /*8980*/  IMAD R0, R4, R23, R13 ;  /* 0x0000001704007224 */ /* 0x010fc400078e020d */
[----:B------:R-:W-:Y:S02]  /*8990*/  @P0 IMAD R22, R15, R14, R20 ;  /* 0x0000000e0f160224 */ /* 0x000fe400078e0214 */
[----:B------:R-:W-:Y:S02]  /*89a0*/  IMAD.MOV.U32 R4, RZ, RZ, 0x1 ;  /* 0x00000001ff047424 */ /* 0x000fe400078e00ff */
[----:B0-----:R-:W-:Y:S02]  /*89b0*/  IMAD R22, R3, R26, R22 ;  /* 0x0000001a03167224 */ /* 0x001fe400078e0216 */
[----:B------:R-:W-:Y:S01]  /*89c0*/  IMAD R3, R0, R27, R5 ;  /* 0x0000001b00037224 */ /* 0x000fe200078e0205 */
[----:B------:R-:W-:-:S04]  /*89d0*/  PRMT R0, R4, 0x7610, R0 ;  /* 0x0000761004007816 */ /* 0x000fc80000000000 */
[----:B------:R-:W-:Y:S02]  /*89e0*/  SEL R19, R3, R22, !P0 ;  /* 0x0000001603137207 */ /* 0x000fe40004000000 */
[----:B------:R-:W-:-:S07]  /*89f0*/  SEL R22, R22, R3, !P0 ;  /* 0x0000000316167207 */ /* 0x000fce0004000000 */
.L_x_175:
[----:B------:R-:W-:Y:S02]  /*8a00*/  LOP3.LUT P0, RZ, R0, 0xff, RZ, 0xc0, !PT ;  /* 0x000000ff00ff7812 */ /* 0x000fe4000780c0ff */
[----:B------:R-:W-:-:S11]  /*8a10*/  LOP3.LUT R101, R101, 0x1, RZ, 0x3c, !PT ;  /* 0x0000000165657812 */ /* 0x000fd600078e3cff */
[----:B------:R-:W-:Y:S05]  /*8a20*/  @P0 BRA `(.L_x_178) ;  /* 0xffffff8c00140947 */ /* 0x000fea000383ffff */
[----:B------:R-:W-:Y:S05]  /*8a30*/  EXIT ;  /* 0x000000000000794d */ /* 0x000fea0003800000 */
.L_x_14:
[----:B------:R-:W-:-:S08]  /*8a40*/  ISETP.NE.AND P0, PT, RZ, UR4, PT ;  /* 0x00000004ff007c0c */ /* 0x000fd0000bf05270 */
[----:B------:R-:W0:-:S00]  /*8a50*/  USETMAXREG.DEALLOC.CTAPOOL 0x28 ;  /* 0x00000028000079c8 */ /* 0x000e0000080e0500 */
[----:B------:R-:W-:Y:S05]  /*8a60*/  @P0 EXIT ;  /* 0x000000000000094d */ /* 0x000fea0003800000 */
[----:B0-----:R-:W-:Y:S01]  /*8a70*/  LOP3.LUT P0, RZ, R3, 0xff, RZ, 0xc0, !PT ;  /* 0x000000ff03ff7812 */ /* 0x001fe2000780c0ff */
[----:B------:R-:W-:Y:S02]  /*8a80*/  IMAD.MOV.U32 R24, RZ, RZ, 0x1 ;  /* 0x00000001ff187424 */ /* 0x000fe400078e00ff */
[----:B------:R-:W-:-:S10]  /*8a90*/  IMAD.MOV.U32 R25, RZ, RZ, RZ ;  /* 0x000000ffff197224 */ /* 0x000fd400078e00ff */
[----:B------:R-:W-:Y:S05]  /*8aa0*/  @!P0 BRA `(.L_x_179) ;  /* 0x0000000c00b88947 */ /* 0x000fea0003800000 */
[----:B------:R-:W-:Y:S01]  /*8ab0*/  LOP3.LUT P0, RZ, R0, 0x1f, RZ, 0xc0, !PT ;  /* 0x0000001f00ff7812 */ /* 0x000fe2000780c0ff */
[----:B------:R-:W-:Y:S01]  /*8ac0*/  ULDC UR42, c[0x0][0x658] ;  /* 0x00019600002a7ab9 */ /* 0x000fe20000000800 */
[C---:B------:R-:W-:Y:S01]  /*8ad0*/  ISETP.NE.AND P1, PT, R23.reuse, RZ, PT ;  /* 0x000000ff1700720c */ /* 0x040fe20003f25270 */
[----:B------:R-:W-:Y:S01]  /*8ae0*/  UMOV UR4, 0xffffffff ;  /* 0xffffffff00047882 */ /* 0x000fe20000000000 */
[----:B------:R-:W-:Y:S01]  /*8af0*/  ISETP.NE.OR P0, PT, R23, RZ, !P0 ;  /* 0x000000ff1700720c */ /* 0x000fe20004705670 */
[----:B------:R-:W-:Y:S01]  /*8b00*/  BSSY B7, `(.L_x_179) ;  /* 0x00000e8000077945 */ /* 0x000fe20003800000 */
[----:B------:R-:W-:Y:S01]  /*8b10*/  USHF.L.U32 UR4, UR4, UR42, URZ ;  /* 0x0000002a04047299 */ /* 0x000fe2000800063f */
[----:B------:R-:W-:Y:S01]  /*8b20*/  P2R R0, PR, RZ, 0x2 ;  /* 0x00000002ff007803 */ /* 0x000fe20000000000 */
[----:B------:R-:W-:Y:S01]  /*8b30*/  IMAD.MOV.U32 R26, RZ, RZ, 0x1 ;  /* 0x00000001ff1a7424 */ /* 0x000fe200078e00ff */
[----:B------:R-:W-:Y:S01]  /*8b40*/  P2R R28, PR, RZ, 0x1 ;  /* 0x00000001ff1c7803 */ /* 0x000fe20000000000 */
[----:B------:R-:W-:Y:S01]  /*8b50*/  IMAD.MOV.U32 R24, RZ, RZ, 0x1 ;  /* 0x00000001ff187424 */ /* 0x000fe200078e00ff */
[----:B------:R-:W-:Y:S01]  /*8b60*/  ULDC UR41, c[0x0][0x600] ;  /* 0x0001800000297ab9 */ /* 0x000fe20000000800 */
[----:B------:R-:W-:Y:S01]  /*8b70*/  IMAD.MOV.U32 R25, RZ, RZ, RZ ;  /* 0x000000ffff197224 */ /* 0x000fe200078e00ff */
[----:B------:R-:W-:Y:S01]  /*8b80*/  UMOV UR5, 0x1 ;  /* 0x0000000100057882 */ /* 0x000fe20000000000 */
[----:B------:R-:W-:-:S02]  /*8b90*/  UIADD3 UR44, UR39, 0x1, URZ ;  /* 0x00000001272c7890 */ /* 0x000fc4000fffe03f */
[----:B------:R-:W-:Y:S02]  /*8ba0*/  ULOP3.LUT UR45, UR38, 0x2, URZ, 0xfc, !UPT ;  /* 0x00000002262d7892 */ /* 0x000fe4000f8efc3f */
[----:B------:R-:W-:Y:S02]  /*8bb0*/  UIADD3 UR41, UR41, -0x1, URZ ;  /* 0xffffffff29297890 */ /* 0x000fe4000fffe03f */
[----:B------:R-:W-:Y:S02]  /*8bc0*/  USHF.L.U32 UR42, UR5, UR42, URZ ;  /* 0x0000002a052a7299 */ /* 0x000fe4000800063f */
[----:B------:R-:W-:Y:S01]  /*8bd0*/  ULOP3.LUT UR43, URZ, UR4, URZ, 0x33, !UPT ;  /* 0x000000043f2b7292 */ /* 0x000fe2000f8e333f */
[----:B------:R-:W-:-:S11]  /*8be0*/  ULDC.64 UR36, c[0x0][0x198] ;  /* 0x0000660000247ab9 */ /* 0x000fd60000000a00 */
.L_x_193:
[----:B------:R-:W-:-:S03]  /*8bf0*/  UMOV UR4, 0xffffffff ;  /* 0xffffffff00047882 */ /* 0x000fc60000000000 */
[----:B------:R-:W-:Y:S05]  /*8c00*/  BRA.DIV UR4, `(.L_x_180) ;  /* 0x0000001604607947 */ /* 0x000fea000b800000 */
[----:B------:R-:W-:-:S13]  /*8c10*/  ELECT P6, URZ, PT ;  /* 0x00000000003f782f */ /* 0x000fda00038c0000 */
.L_x_213:
[----:B------:R-:W-:Y:S04]  /*8c20*/  BSSY B6, `(.L_x_181) ;  /* 0x0000063000067945 */ /* 0x000fe80003800000 */
[----:B------:R-:W-:Y:S05]  /*8c30*/  @!P6 BRA `(.L_x_182) ;  /* 0x000000040084e947 */ /* 0x000fea0003800000 */
[----:B------:R-:W0:Y:S01]  /*8c40*/  S2R R0, SR_CgaCtaId ;  /* 0x0000000000007919 */ /* 0x000e220000008800 */
[----:B------:R-:W-:-:S04]  /*8c50*/  MOV R27, 0x400 ;  /* 0x00000400001b7802 */ /* 0x000fc80000000f00 */
[----:B0-----:R-:W-:-:S05]  /*8c60*/  LEA R27, R0, R27, 0x18 ;  /* 0x0000001b001b7211 */ /* 0x001fca00078ec0ff */
[----:B------:R-:W-:-:S05]  /*8c70*/  VIADD R0, R27, 0x800 ;  /* 0x000008001b007836 */ /* 0x000fca0000000000 */
[----:B------:R-:W-:-:S13]  /*8c80*/  LOP3.LUT P0, RZ, R0, 0x1bf, RZ, 0xc0, !PT ;  /* 0x000001bf00ff7812 */ /* 0x000fda000780c0ff */
[----:B------:R-:W-:Y:S05]  /*8c90*/  @!P0 BRA `(.L_x_183) ;  /* 0x0000000000408947 */ /* 0x000fea0003800000 */
[----:B------:R-:W-:Y:S01]  /*8ca0*/  MOV R14, 0x0 ;  /* 0x00000000000e7802 */ /* 0x000fe20000000f00 */
[----:B------:R-:W-:Y:S01]  /*8cb0*/  ULDC.64 UR4, c[0x4][0x70] ;  /* 0x01001c0000047ab9 */ /* 0x000fe20000000a00 */
[----:B------:R-:W-:Y:S01]  /*8cc0*/  ULDC.64 UR6, c[0x4][0x8] ;  /* 0x0100020000067ab9 */ /* 0x000fe20000000a00 */
[----:B------:R-:W-:Y:S02]  /*8cd0*/  IMAD.U32 R4, RZ, RZ, UR4 ;  /* 0x00000004ff047e24 */ /* 0x000fe4000f8e00ff */
[----:B------:R-:W-:Y:S01]  /*8ce0*/  IMAD.U32 R5, RZ, RZ, UR5 ;  /* 0x00000005ff057e24 */ /* 0x000fe2000f8e00ff */
[----:B------:R-:W0:Y:S01]  /*8cf0*/  LDC.64 R14, c[0x4][R14] ;  /* 0x010000000e0e7b82 */ /* 0x000e220000000a00 */
[----:B------:R-:W-:Y:S01]  /*8d00*/  ULDC.64 UR4, c[0x4][0x78] ;  /* 0x01001e0000047ab9 */ /* 0x000fe20000000a00 */
[----:B------:R-:W-:Y:S02]  /*8d10*/  IMAD.U32 R10, RZ, RZ, UR6 ;  /* 0x00000006ff0a7e24 */ /* 0x000fe4000f8e00ff */
[----:B------:R-:W-:-:S02]  /*8d20*/  IMAD.U32 R6, RZ, RZ, UR4 ;  /* 0x00000004ff067e24 */ /* 0x000fc4000f8e00ff */
[----:B------:R-:W-:Y:S02]  /*8d30*/  IMAD.U32 R7, RZ, RZ, UR5 ;  /* 0x00000005ff077e24 */ /* 0x000fe4000f8e00ff */
[----:B------:R-:W-:Y:S02]  /*8d40*/  IMAD.U32 R11, RZ, RZ, UR7 ;  /* 0x00000007ff0b7e24 */ /* 0x000fe4000f8e00ff */
[----:B------:R-:W-:Y:S02]  /*8d50*/  IMAD.MOV.U32 R8, RZ, RZ, 0x70 ;  /* 0x00000070ff087424 */ /* 0x000fe400078e00ff */
[----:B------:R-:W-:Y:S02]  /*8d60*/  IMAD.MOV.U32 R12, RZ, RZ, 0x1 ;  /* 0x00000001ff0c7424 */ /* 0x000fe400078e00ff */
[----:B------:R-:W-:-:S07]  /*8d70*/  IMAD.MOV.U32 R13, RZ, RZ, RZ ;  /* 0x000000ffff0d7224 */ /* 0x000fce00078e00ff */
[----:B------:R-:W-:-:S07]  /*8d80*/  LEPC R20, `(.L_x_183) ;  /* 0x000000001014794e */ /* 0x000fce0000000000 */
[----:B0----5:R-:W-:Y:S05]  /*8d90*/  CALL.ABS.NOINC R14 ;  /* 0x000000000e007343 */ /* 0x021fea0003c00000 */
.L_x_183:
        /* <DEDUP_REMOVED lines=19> */
.L_x_184:
[----:B------:R-:W0:Y:S02]  /*8ed0*/  LDC R0, c[0x0][0x28c] ;  /* 0x0000a300ff007b82 */ /* 0x000e240000000800 */
[----:B0-----:R-:W-:-:S13]  /*8ee0*/  ISETP.GE.AND P0, PT, R0, 0x1, PT ;  /* 0x000000010000780c */ /* 0x001fda0003f06270 */
[----:B------:R-:W-:Y:S05]  /*8ef0*/  @!P0 BRA `(.L_x_182) ;  /* 0x0000000000d48947 */ /* 0x000fea0003800000 */
[----:B------:R-:W-:Y:S02]  /*8f00*/  IMAD.SHL.U32 R19, R19, 0x80, RZ ;  /* 0x0000008013137824 */ /* 0x000fe400078e00ff */
[----:B------:R-:W-:Y:S02]  /*8f10*/  IMAD.SHL.U32 R22, R22, 0x40, RZ ;  /* 0x0000004016167824 */ /* 0x000fe400078e00ff */
[----:B------:R-:W-:Y:S02]  /*8f20*/  IMAD.MOV.U32 R7, RZ, RZ, RZ ;  /* 0x000000ffff077224 */ /* 0x000fe400078e00ff */
[----:B------:R-:W-:Y:S02]  /*8f30*/  IMAD.U32 R8, RZ, RZ, UR44 ;  /* 0x0000002cff087e24 */ /* 0x000fe4000f8e00ff */
[----:B------:R-:W-:Y:S02]  /*8f40*/  IMAD.MOV.U32 R0, RZ, RZ, R24 ;  /* 0x000000ffff007224 */ /* 0x000fe400078e0018 */
[----:B------:R-:W-:-:S07]  /*8f50*/  IMAD.MOV.U32 R4, RZ, RZ, R25 ;  /* 0x000000ffff047224 */ /* 0x000fce00078e0019 */
.L_x_188:
[----:B------:R-:W-:Y:S01]  /*8f60*/  IMAD R6, R4, 0x8, R27 ;  /* 0x0000000804067824 */ /* 0x000fe200078e021b */
[----:B------:R-:W-:Y:S02]  /*8f70*/  SHF.L.U32 R3, R0, 0x1f, RZ ;  /* 0x0000001f00037819 */ /* 0x000fe400000006ff */
[----:B------:R-:W-:Y:S02]  /*8f80*/  ISETP.NE.AND P1, PT, R23, RZ, PT ;  /* 0x000000ff1700720c */ /* 0x000fe40003f25270 */
[----:B------:R-:W0:Y:S11]  /*8f90*/  SYNCS.PHASECHK.TRANS64.TRYWAIT P0, [R6+URZ+0x48], R3 ;  /* 0x00004803060075a7 */ /* 0x000e36000800017f */
[----:B------:R-:W1:Y:S01]  /*8fa0*/  @!P1 LDC R5, c[0x0][0x500] ;  /* 0x00014000ff059b82 */ /* 0x000e620000000800 */
[----:B0-----:R-:W-:Y:S05]  /*8fb0*/  @!P0 BRA `(.L_x_185) ;  /* 0x0000001000948947 */ /* 0x001fea0003800000 */
.L_x_214:
[----:B------:R-:W-:Y:S01]  /*8fc0*/  ISETP.NE.AND P0, PT, R23, RZ, PT ;  /* 0x000000ff1700720c */ /* 0x000fe20003f05270 */
[----:B------:R-:W-:-:S04]  /*8fd0*/  UPRMT UR4, UR45, 0x9910, URZ ;  /* 0x000099102d047896 */ /* 0x000fc8000800003f */
[----:B------:R-:W-:-:S08]  /*8fe0*/  UISETP.NE.AND UP0, UPT, UR4, 0x2, UPT ;  /* 0x000000020400788c */ /* 0x000fd0000bf05270 */
[----:B-1----:R1:W-:Y:S01]  /*8ff0*/  @!P0 SYNCS.ARRIVE.TRANS64 RZ, [R6+URZ], R5 ;  /* 0x0000000506ff89a7 */ /* 0x0023e2000800003f */
[----:B------:R-:W-:-:S13]  /*9000*/  PLOP3.LUT P0, PT, PT, PT, UP0, 0x80, 0x0 ;  /* 0x000000000000781c */ /* 0x000fda0003f0f008 */
[----:B-1----:R-:W-:Y:S05]  /*9010*/  @P0 BRA `(.L_x_186) ;  /* 0x0000000000040947 */ /* 0x002fea0003800000 */
[----:B------:R-:W-:Y:S01]  /*9020*/  BPT.TRAP 0x1 ;  /* 0x000000040000795c */ /* 0x000fe20000300000 */
.L_x_186:
[----:B------:R-:W-:-:S13]  /*9030*/  ISETP.NE.AND P0, PT, R28, RZ, PT ;  /* 0x000000ff1c00720c */ /* 0x000fda0003f05270 */
[----:B------:R-:W-:Y:S05]  /*9040*/  @P0 BRA `(.L_x_187) ;  /* 0x0000000000040947 */ /* 0x000fea0003800000 */
[----:B------:R-:W-:Y:S01]  /*9050*/  BPT.TRAP 0x1 ;  /* 0x000000040000795c */ /* 0x000fe20000300000 */
.L_x_187:
[--C-:B0-----:R-:W-:Y:S01]  /*9060*/  IMAD R3, R4, 0x2000, R27.reuse ;  /* 0x0000200004037824 */ /* 0x101fe200078e021b */
[----:B------:R-:W-:Y:S01]  /*9070*/  R2UR UR17, R6 ;  /* 0x00000000061172ca */ /* 0x000fe200000e0000 */
[----:B------:R-:W-:Y:S01]  /*9080*/  IMAD R5, R4, 0x4000, R27 ;  /* 0x0000400004057824 */ /* 0x000fe200078e021b */
[----:B------:R-:W-:Y:S01]  /*9090*/  R2UR UR19, R7 ;  /* 0x00000000071372ca */ /* 0x000fe200000e0000 */
[----:B------:R-:W-:Y:S01]  /*90a0*/  VIADD R8, R8, 0xffffffff ;  /* 0xffffffff08087836 */ /* 0x000fe20000000000 */
[----:B------:R-:W-:Y:S01]  /*90b0*/  R2UR UR16, R3 ;  /* 0x00000000031072ca */ /* 0x000fe200000e0000 */
[----:B------:R-:W-:Y:S01]  /*90c0*/  UIADD3 UR4, UP0, UR36, 0xf0, URZ ;  /* 0x000000f024047890 */ /* 0x000fe2000ff1e03f */
[----:B------:R-:W-:Y:S01]  /*90d0*/  R2UR UR8, R5 ;  /* 0x00000000050872ca */ /* 0x000fe200000e0000 */
[----:B------:R-:W-:Y:S01]  /*90e0*/  UIADD3 UR14, UP1, UR36, 0x1f0, URZ ;  /* 0x000001f0240e7890 */ /* 0x000fe2000ff3e03f */
[----:B------:R-:W-:Y:S01]  /*90f0*/  R2UR UR20, R18 ;  /* 0x00000000121472ca */ /* 0x000fe200000e0000 */
[----:B------:R-:W-:Y:S01]  /*9100*/  UIADD3.X UR5, URZ, UR37, URZ, UP0, !UPT ;  /* 0x000000253f057290 */ /* 0x000fe200087fe43f */
[----:B------:R-:W-:Y:S01]  /*9110*/  R2UR UR18, R22 ;  /* 0x00000000161272ca */ /* 0x000fe200000e0000 */
[----:B------:R-:W-:Y:S01]  /*9120*/  VIADD R4, R4, 0x1 ;  /* 0x0000000104047836 */ /* 0x000fe20000000000 */
[----:B------:R-:W-:Y:S01]  /*9130*/  R2UR UR11, R19 ;  /* 0x00000000130b72ca */ /* 0x000fe200000e0000 */
[----:B------:R-:W-:Y:S01]  /*9140*/  UIADD3.X UR15, URZ, UR37, URZ, UP1, !UPT ;  /* 0x000000253f0f7290 */ /* 0x000fe20008ffe43f */
[----:B------:R-:W-:Y:S01]  /*9150*/  ISETP.GT.AND P1, PT, R8, 0x1, PT ;  /* 0x000000010800780c */ /* 0x000fe20003f24270 */
[----:B------:R-:W-:Y:S01]  /*9160*/  UMOV UR6, 0x0 ;  /* 0x0000000000067882 */ /* 0x000fe20000000000 */
[----:B------:R-:W-:Y:S01]  /*9170*/  ISETP.NE.AND P0, PT, R4, 0x9, PT ;  /* 0x000000090400780c */ /* 0x000fe20003f05270 */
[----:B------:R-:W-:Y:S01]  /*9180*/  UIADD3 UR16, UR16, 0x800, URZ ;  /* 0x0000080010107890 */ /* 0x000fe2000fffe03f */
[----:B------:R-:W-:Y:S01]  /*9190*/  VIADD R7, R7, 0x80 ;  /* 0x0000008007077836 */ /* 0x000fe20000000000 */
[----:B------:R-:W-:Y:S01]  /*91a0*/  UIADD3 UR8, UR8, 0x12800, URZ ;  /* 0x0001280008087890 */ /* 0x000fe2000fffe03f */
[----:B------:R-:W-:Y:S01]  /*91b0*/  SEL R3, RZ, 0x1, P0 ;  /* 0x00000001ff037807 */ /* 0x000fe20000000000 */
[----:B------:R-:W-:Y:S01]  /*91c0*/  UMOV UR7, 0x10000000 ;  /* 0x1000000000077882 */ /* 0x000fe20000000000 */
[----:B------:R-:W-:Y:S01]  /*91d0*/  UMOV UR9, UR17 ;  /* 0x0000001100097c82 */ /* 0x000fe20008000000 */
[----:B------:R-:W-:Y:S01]  /*91e0*/  UMOV UR10, UR19 ;  /* 0x00000013000a7c82 */ /* 0x000fe20008000000 */
[----:B------:R-:W-:Y:S01]  /*91f0*/  UMOV UR12, UR20 ;  /* 0x00000014000c7c82 */ /* 0x000fe20008000000 */
[----:B------:R-:W-:Y:S01]  /*9200*/  LOP3.LUT R0, R0, R3, RZ, 0x3c, !PT ;  /* 0x0000000300007212 */ /* 0x000fe200078e3cff */
[----:B------:R0:W-:Y:S01]  /*9210*/  UTMALDG.3D [UR16], [UR4], desc[UR6] ;  /* 0x00000610040075b4 */ /* 0x0001e20008011000 */
[----:B------:R-:W-:Y:S01]  /*9220*/  SEL R4, R4, RZ, P0 ;  /* 0x000000ff04047207 */ /* 0x000fe20000000000 */
[----:B------:R0:W-:Y:S02]  /*9230*/  UTMALDG.3D [UR8], [UR14], desc[UR6] ;  /* 0x000006080e0075b4 */ /* 0x0001e40008011000 */
[----:B0-----:R-:W-:Y:S05]  /*9240*/  @P1 BRA `(.L_x_188) ;  /* 0xfffffffc00441947 */ /* 0x001fea000383ffff */
.L_x_182:
[----:B------:R-:W-:Y:S05]  /*9250*/  BSYNC B6 ;  /* 0x0000000000067941 */ /* 0x000fea0003800000 */
.L_x_181:
[----:B------:R-:W-:Y:S01]  /*9260*/  LOP3.LUT P2, RZ, R26, 0xff, RZ, 0xc0, !PT ;  /* 0x000000ff1aff7812 */ /* 0x000fe2000784c0ff */
[----:B------:R-:W-:Y:S01]  /*9270*/  VIADD R0, R25, UR39 ;  /* 0x0000002719007c36 */ /* 0x000fe20008000000 */
[----:B------:R-:W-:Y:S01]  /*9280*/  ULDC.64 UR4, c[0x0][0x650] ;  /* 0x0001940000047ab9 */ /* 0x000fe20000000a00 */
[----:B------:R-:W-:Y:S01]  /*9290*/  IMAD.U32 R6, RZ, RZ, UR39 ;  /* 0x00000027ff067e24 */ /* 0x000fe2000f8e00ff */
[----:B------:R-:W-:Y:S01]  /*92a0*/  UISETP.GE.U32.AND UP0, UPT, UR39, 0x9, UPT ;  /* 0x000000092700788c */ /* 0x000fe2000bf06070 */
[----:B------:R-:W-:Y:S01]  /*92b0*/  BSSY B0, `(.L_x_189) ;  /* 0x000006a000007945 */ /* 0x000fe20003800000 */
[----:B------:R-:W-:Y:S01]  /*92c0*/  ISETP.GT.U32.AND P0, PT, R0, 0x8, PT ;  /* 0x000000080000780c */ /* 0x000fe20003f04070 */
[----:B------:R-:W-:Y:S01]  /*92d0*/  IMAD.MOV.U32 R22, RZ, RZ, -0x1 ;  /* 0xffffffffff167424 */ /* 0x000fe200078e00ff */
[----:B------:R-:W-:Y:S01]  /*92e0*/  PRMT R26, RZ, 0x7610, R26 ;  /* 0x00007610ff1a7816 */ /* 0x000fe2000000001a */
[----:B------:R-:W-:Y:S01]  /*92f0*/  IMAD.MOV.U32 R19, RZ, RZ, -0x1 ;  /* 0xffffffffff137424 */ /* 0x000fe200078e00ff */
[----:B------:R-:W-:Y:S01]  /*9300*/  ISETP.LT.U32.AND P0, PT, R6, 0x9, P0 ;  /* 0x000000090600780c */ /* 0x000fe20000701070 */
[----:B------:R-:W-:Y:S01]  /*9310*/  IMAD.MOV.U32 R18, RZ, RZ, -0x1 ;  /* 0xffffffffff127424 */ /* 0x000fe200078e00ff */
[----:B------:R-:W-:Y:S01]  /*9320*/  PLOP3.LUT P1, PT, PT, PT, UP0, 0x80, 0x0 ;  /* 0x000000000000781c */ /* 0x000fe20003f2f008 */
[----:B------:R-:W0:Y:S01]  /*9330*/  @P2 S2R R4, SR_CgaCtaId ;  /* 0x0000000000042919 */ /* 0x000e220000008800 */
[----:B------:R-:W-:-:S04]  /*9340*/  @P2 MOV R3, 0x400 ;  /* 0x0000040000032802 */ /* 0x000fc80000000f00 */
[----:B0-----:R-:W-:Y:S01]  /*9350*/  @P2 LEA R3, R4, R3, 0x18 ;  /* 0x0000000304032211 */ /* 0x001fe200078ec0ff */
[----:B------:R-:W-:-:S03]  /*9360*/  IMAD.WIDE.U32 R4, R0, 0x38e38e39, RZ ;  /* 0x38e38e3900047825 */ /* 0x000fc600078e00ff */
[----:B------:R0:W-:Y:S01]  /*9370*/  @P2 SYNCS.ARRIVE.TRANS64.A1T0 RZ, [R3+URZ+0xc8], RZ ;  /* 0x0000c8ff03ff29a7 */ /* 0x0001e2000810003f */
[----:B------:R-:W-:Y:S02]  /*9380*/  IADD3 R16, P2, R16, UR50, RZ ;  /* 0x0000003210107c10 */ /* 0x000fe4000ff5e0ff */
[----:B------:R-:W-:Y:S02]  /*9390*/  SHF.R.U32.HI R5, RZ, 0x1, R5 ;  /* 0x00000001ff057819 */ /* 0x000fe40000011605 */
[----:B------:R-:W-:Y:S02]  /*93a0*/  IADD3.X R17, R17, UR40, RZ, P2, !PT ;  /* 0x0000002811117c10 */ /* 0x000fe400097fe4ff */
[----:B0-----:R-:W-:Y:S01]  /*93b0*/  SEL R3, RZ, 0x1, !P0 ;  /* 0x00000001ff037807 */ /* 0x001fe20004000000 */
[----:B------:R-:W-:Y:S01]  /*93c0*/  IMAD R25, R5, -0x9, R0 ;  /* 0xfffffff705197824 */ /* 0x000fe200078e0200 */
[----:B------:R-:W-:Y:S02]  /*93d0*/  ISETP.GE.U32.AND P0, PT, R16, UR4, PT ;  /* 0x0000000410007c0c */ /* 0x000fe4000bf06070 */
[----:B------:R-:W-:-:S02]  /*93e0*/  LOP3.LUT R24, R24, R3, RZ, 0x3c, !PT ;  /* 0x0000000318187212 */ /* 0x000fc400078e3cff */
[----:B------:R-:W-:Y:S02]  /*93f0*/  ISETP.GE.U32.AND.EX P0, PT, R17, UR5, PT, P0 ;  /* 0x0000000511007c0c */ /* 0x000fe4000bf06100 */
[----:B------:R-:W-:Y:S02]  /*9400*/  @P1 LOP3.LUT R24, R24, 0x1, R5, 0x78, !PT ;  /* 0x0000000118181812 */ /* 0x000fe400078e7805 */
[----:B------:R-:W-:-:S09]  /*9410*/  PRMT R0, RZ, 0x7610, R0 ;  /* 0x00007610ff007816 */ /* 0x000fd20000000000 */
[----:B------:R-:W-:Y:S05]  /*9420*/  @P0 BRA `(.L_x_190) ;  /* 0x0000000400480947 */ /* 0x000fea0003800000 */
[----:B------:R-:W-:Y:S01]  /*9430*/  ULDC.64 UR4, c[0x0][0x628] ;  /* 0x00018a0000047ab9 */ /* 0x000fe20000000a00 */
[----:B------:R-:W0:Y:S01]  /*9440*/  S2R R3, SR_CTAID.X ;  /* 0x0000000000037919 */ /* 0x000e220000002500 */
[----:B------:R-:W-:Y:S01]  /*9450*/  ISETP.NE.U32.AND P0, PT, RZ, UR4, PT ;  /* 0x00000004ff007c0c */ /* 0x000fe2000bf05070 */
[----:B------:R-:W-:Y:S01]  /*9460*/  ULDC UR7, c[0x0][0x630] ;  /* 0x00018c0000077ab9 */ /* 0x000fe20000000800 */
[----:B------:R-:W-:Y:S01]  /*9470*/  IMAD.MOV.U32 R4, RZ, RZ, R16 ;  /* 0x000000ffff047224 */ /* 0x000fe200078e0010 */
[----:B------:R-:W1:Y:S01]  /*9480*/  S2R R0, SR_CTAID.Y ;  /* 0x0000000000007919 */ /* 0x000e620000002600 */
[----:B------:R-:W-:Y:S01]  /*9490*/  ISETP.NE.AND.EX P0, PT, RZ, UR5, PT, P0 ;  /* 0x00000005ff007c0c */ /* 0x000fe2000bf05300 */
[----:B------:R-:W-:-:S12]  /*94a0*/  IMAD.MOV.U32 R5, RZ, RZ, R17 ;  /* 0x000000ffff057224 */ /* 0x000fd800078e0011 */
[----:B------:R-:W-:Y:S05]  /*94b0*/  @!P0 BRA `(.L_x_191) ;  /* 0x0000000000288947 */ /* 0x000fea0003800000 */
[----:B------:R-:W-:Y:S02]  /*94c0*/  ULDC UR6, c[0x0][0x634] ;  /* 0x00018d0000067ab9 */ /* 0x000fe40000000800 */
[----:B------:R-:W-:-:S05]  /*94d0*/  IADD3 R9, P0, R16, UR6, RZ ;  /* 0x0000000610097c10 */ /* 0x000fca000ff1e0ff */
[----:B------:R-:W-:-:S04]  /*94e0*/  IMAD.X R11, RZ, RZ, R17, P0 ;  /* 0x000000ffff0b7224 */ /* 0x000fc800000e0611 */
[----:B------:R-:W-:-:S04]  /*94f0*/  IMAD.WIDE.U32 R6, R11, UR4, RZ ;  /* 0x000000040b067c25 */ /* 0x000fc8000f8e00ff */
[----:B------:R-:W-:-:S04]  /*9500*/  IMAD.WIDE.U32 R6, P0, R9, UR5, R6 ;  /* 0x0000000509067c25 */ /* 0x000fc8000f800006 */
[----:B------:R-:W-:-:S04]  /*9510*/  IMAD.WIDE.U32 R8, R9, UR4, RZ ;  /* 0x0000000409087c25 */ /* 0x000fc8000f8e00ff */
[----:B------:R-:W-:Y:S01]  /*9520*/  IMAD.X R5, RZ, RZ, RZ, P0 ;  /* 0x000000ffff057224 */ /* 0x000fe200000e06ff */
[----:B------:R-:W-:Y:S01]  /*9530*/  IADD3 RZ, P0, R9, R6, RZ ;  /* 0x0000000609ff7210 */ /* 0x000fe20007f1e0ff */
[----:B------:R-:W-:-:S04]  /*9540*/  IMAD.MOV.U32 R4, RZ, RZ, R7 ;  /* 0x000000ffff047224 */ /* 0x000fc800078e0007 */
[----:B------:R-:W-:-:S08]  /*9550*/  IMAD.WIDE.U32.X R4, R11, UR5, R4, P0 ;  /* 0x000000050b047c25 */ /* 0x000fd000080e0404 */
.L_x_191:
[--C-:B------:R-:W-:Y:S01]  /*9560*/  SHF.R.U64 R18, R4, UR7, R5.reuse ;  /* 0x0000000704127c19 */ /* 0x100fe20008001205 */
[----:B------:R-:W-:Y:S01]  /*9570*/  ULDC.64 UR4, c[0x0][0x620] ;  /* 0x0001880000047ab9 */ /* 0x000fe20000000a00 */
[----:B------:R-:W-:Y:S01]  /*9580*/  SHF.R.U32.HI R4, RZ, UR7, R5 ;  /* 0x00000007ff047c19 */ /* 0x000fe20008011605 */
[----:B------:R-:W-:Y:S01]  /*9590*/  ULDC.64 UR8, c[0x0][0x640] ;  /* 0x0001900000087ab9 */ /* 0x000fe20000000a00 */
[----:B------:R-:W-:Y:S01]  /*95a0*/  IADD3 R7, P0, RZ, -R18, RZ ;  /* 0x80000012ff077210 */ /* 0x000fe20007f1e0ff */
[----:B------:R-:W2:Y:S01]  /*95b0*/  LDC R13, c[0x0][0x148] ;  /* 0x00005200ff0d7b82 */ /* 0x000ea20000000800 */
[----:B0-----:R-:W-:Y:S01]  /*95c0*/  I2FP.F32.U32 R8, R3 ;  /* 0x0000000300087245 */ /* 0x001fe20000201000 */
[----:B------:R-:W-:Y:S02]  /*95d0*/  ULDC UR6, c[0x0][0x608] ;  /* 0x0001820000067ab9 */ /* 0x000fe40000000800 */
[----:B------:R-:W-:Y:S01]  /*95e0*/  IMAD.X R4, RZ, RZ, ~R4, P0 ;  /* 0x000000ffff047224 */ /* 0x000fe200000e0e04 */
[----:B------:R-:W-:-:S03]  /*95f0*/  ISETP.NE.U32.AND P0, PT, RZ, UR8, PT ;  /* 0x00000008ff007c0c */ /* 0x000fc6000bf05070 */
[----:B------:R-:W-:Y:S01]  /*9600*/  IMAD R6, R4, UR4, RZ ;  /* 0x0000000404067c24 */ /* 0x000fe2000f8e02ff */
[----:B------:R-:W-:Y:S01]  /*9610*/  ISETP.NE.AND.EX P0, PT, RZ, UR9, PT, P0 ;  /* 0x00000009ff007c0c */ /* 0x000fe2000bf05300 */
[----:B------:R-:W-:Y:S01]  /*9620*/  IMAD.WIDE.U32 R4, R7, UR4, R16 ;  /* 0x0000000407047c25 */ /* 0x000fe2000f8e0010 */
[----:B------:R-:W-:-:S03]  /*9630*/  ULDC UR4, c[0x0][0x150] ;  /* 0x0000540000047ab9 */ /* 0x000fc60000000800 */
[----:B------:R-:W-:Y:S01]  /*9640*/  FMUL R8, R8, UR4 ;  /* 0x0000000408087c20 */ /* 0x000fe20008400000 */
[----:B------:R-:W-:Y:S01]  /*9650*/  IMAD R7, R7, UR5, R6 ;  /* 0x0000000507077c24 */ /* 0x000fe2000f8e0206 */
[----:B------:R-:W-:Y:S01]  /*9660*/  ULDC UR4, c[0x0][0x618] ;  /* 0x0001860000047ab9 */ /* 0x000fe20000000800 */
[----:B------:R-:W0:Y:S01]  /*9670*/  LDC R6, c[0x0][0x144] ;  /* 0x00005100ff067b82 */ /* 0x000e220000000800 */
[----:B------:R-:W-:Y:S01]  /*9680*/  ULDC UR5, c[0x0][0x154] ;  /* 0x0000550000057ab9 */ /* 0x000fe20000000800 */
[----:B------:R-:W-:Y:S01]  /*9690*/  IMAD.IADD R5, R5, 0x1, R7 ;  /* 0x0000000105057824 */ /* 0x000fe200078e0207 */
[----:B------:R-:W3:Y:S04]  /*96a0*/  F2I.U32.TRUNC.NTZ R8, R8 ;  /* 0x0000000800087305 */ /* 0x000ee8000020f000 */
[----:B------:R-:W-:-:S02]  /*96b0*/  SHF.R.U64 R10, R4, UR4, R5 ;  /* 0x00000004040a7c19 */ /* 0x000fc40008001205 */
[----:B-1----:R-:W-:Y:S02]  /*96c0*/  I2FP.F32.U32 R4, R0 ;  /* 0x0000000000047245 */ /* 0x002fe40000201000 */
[----:B------:R-:W-:Y:S01]  /*96d0*/  SHF.R.U32.HI R5, RZ, UR4, R5 ;  /* 0x00000004ff057c19 */ /* 0x000fe20008011605 */
[----:B------:R-:W-:Y:S02]  /*96e0*/  ULDC UR4, c[0x0][0x658] ;  /* 0x0001960000047ab9 */ /* 0x000fe40000000800 */
[----:B------:R-:W-:Y:S01]  /*96f0*/  FMUL R7, R4, UR5 ;  /* 0x0000000504077c20 */ /* 0x000fe20008400000 */
[--C-:B------:R-:W-:Y:S02]  /*9700*/  SHF.R.U64 R12, R10, UR6, R5.reuse ;  /* 0x000000060a0c7c19 */ /* 0x100fe40008001205 */
[----:B------:R-:W-:Y:S01]  /*9710*/  SHF.R.U32.HI R5, RZ, UR6, R5 ;  /* 0x00000006ff057c19 */ /* 0x000fe20008011605 */
[----:B------:R1:W4:Y:S01]  /*9720*/  F2I.U32.TRUNC.NTZ R14, R7 ;  /* 0x00000007000e7305 */ /* 0x000322000020f000 */
[----:B---3--:R-:W-:-:S02]  /*9730*/  IMAD.MOV R8, RZ, RZ, -R8 ;  /* 0x000000ffff087224 */ /* 0x008fc400078e0a08 */
[--C-:B------:R-:W-:Y:S02]  /*9740*/  SHF.R.U64 R11, R12, UR4, R5.reuse ;  /* 0x000000040c0b7c19 */ /* 0x100fe40008001205 */
[----:B------:R-:W-:Y:S01]  /*9750*/  SHF.R.U32.HI R5, RZ, UR4, R5 ;  /* 0x00000004ff057c19 */ /* 0x000fe20008011605 */
[----:B0-----:R-:W-:Y:S02]  /*9760*/  IMAD R3, R6, R8, R3 ;  /* 0x0000000806037224 */ /* 0x001fe400078e0203 */
[----:B------:R-:W-:Y:S01]  /*9770*/  IMAD.MOV.U32 R4, RZ, RZ, R11 ;  /* 0x000000ffff047224 */ /* 0x000fe200078e000b */
[----:B-12-4-:R-:W-:Y:S06]  /*9780*/  @!P0 BRA `(.L_x_192) ;  /* 0x0000000000288947 */ /* 0x016fec0003800000 */
        /* <DEDUP_REMOVED lines=10> */
.L_x_192:
[----:B------:R-:W-:Y:S01]  /*9830*/  ISETP.NE.AND P0, PT, R2, 0x1, PT ;  /* 0x000000010200780c */ /* 0x000fe20003f05270 */
[----:B------:R-:W-:Y:S01]  /*9840*/  ULDC UR4, c[0x0][0x648] ;  /* 0x0001920000047ab9 */ /* 0x000fe20000000800 */
[----:B------:R-:W-:Y:S01]  /*9850*/  IMAD.MOV R14, RZ, RZ, -R14 ;  /* 0x000000ffff0e7224 */ /* 0x000fe200078e0a0e */
[----:B------:R-:W-:Y:S01]  /*9860*/  SHF.R.U64 R5, R4, UR4, R5 ;  /* 0x0000000404057c19 */ /* 0x000fe20008001205 */
[----:B------:R-:W-:Y:S01]  /*9870*/  ULDC UR4, c[0x0][0x638] ;  /* 0x00018e0000047ab9 */ /* 0x000fe20000000800 */
[----:B------:R-:W-:Y:S01]  /*9880*/  LOP3.LUT R12, R12, UR43, RZ, 0xc0, !PT ;  /* 0x0000002b0c0c7c12 */ /* 0x000fe2000f8ec0ff */
[----:B------:R-:W-:Y:S01]  /*9890*/  ULDC UR5, c[0x0][0x610] ;  /* 0x0001840000057ab9 */ /* 0x000fe20000000800 */
[----:B------:R-:W-:-:S03]  /*98a0*/  LOP3.LUT R22, R10, UR41, RZ, 0xc0, !PT ;  /* 0x000000290a167c12 */ /* 0x000fc6000f8ec0ff */
[----:B------:R-:W-:-:S03]  /*98b0*/  IMAD R12, R5, UR42, R12 ;  /* 0x0000002a050c7c24 */ /* 0x000fc6000f8e020c */
[----:B------:R-:W-:Y:S02]  /*98c0*/  @P0 IMAD R3, R13, R14, R0 ;  /* 0x0000000e0d030224 */ /* 0x000fe400078e0200 */
[----:B------:R-:W-:Y:S02]  /*98d0*/  IMAD.MOV R0, RZ, RZ, -R5 ;  /* 0x000000ffff007224 */ /* 0x000fe400078e0a05 */
[----:B------:R-:W-:Y:S02]  /*98e0*/  IMAD R3, R12, UR5, R3 ;  /* 0x000000050c037c24 */ /* 0x000fe4000f8e0203 */
[----:B------:R-:W-:Y:S01]  /*98f0*/  IMAD R11, R0, UR4, R11 ;  /* 0x00000004000b7c24 */ /* 0x000fe2000f8e020b */
[----:B------:R-:W-:Y:S01]  /*9900*/  ULDC UR4, c[0x0][0x600] ;  /* 0x0001800000047ab9 */ /* 0x000fe20000000800 */
[----:B------:R-:W-:Y:S02]  /*9910*/  IMAD.MOV.U32 R0, RZ, RZ, 0x1 ;  /* 0x00000001ff007424 */ /* 0x000fe400078e00ff */
[----:B------:R-:W-:-:S05]  /*9920*/  IMAD R22, R11, UR4, R22 ;  /* 0x000000040b167c24 */ /* 0x000fca000f8e0216 */
[----:B------:R-:W-:Y:S02]  /*9930*/  SEL R19, R22, R3, !P0 ;  /* 0x0000000316137207 */ /* 0x000fe40004000000 */
[----:B------:R-:W-:-:S07]  /*9940*/  SEL R22, R3, R22, !P0 ;  /* 0x0000001603167207 */ /* 0x000fce0004000000 */
.L_x_190:
[----:B------:R-:W-:Y:S05]  /*9950*/  BSYNC B0 ;  /* 0x0000000000007941 */ /* 0x000fea0003800000 */
.L_x_189:
[----:B------:R-:W-:-:S13]  /*9960*/  LOP3.LUT P0, RZ, R0, 0xff, RZ, 0xc0, !PT ;  /* 0x000000ff00ff7812 */ /* 0x000fda000780c0ff */
[----:B------:R-:W-:Y:S05]  /*9970*/  @P0 BRA `(.L_x_193) ;  /* 0xfffffff0009c0947 */ /* 0x000fea000383ffff */
[----:B------:R-:W-:Y:S05]  /*9980*/  BSYNC B7 ;  /* 0x0000000000077941 */ /* 0x000fea0003800000 */
.L_x_179:
[----:B------:R-:W-:-:S03]  /*9990*/  UMOV UR4, 0xffffffff ;  /* 0xffffffff00047882 */ /* 0x000fc60000000000 */
[----:B------:R-:W-:Y:S05]  /*99a0*/  BRA.DIV UR4, `(.L_x_194) ;  /* 0x0000000a042c7947 */ /* 0x000fea000b800000 */
[----:B------:R-:W-:-:S13]  /*99b0*/  ELECT P6, URZ, PT ;  /* 0x00000000003f782f */ /* 0x000fda00038c0000 */
.L_x_217:
[----:B------:R-:W-:Y:S04]  /*99c0*/  BSSY B0, `(.L_x_195) ;  /* 0x0000059000007945 */ /* 0x000fe80003800000 */
[----:B------:R-:W-:Y:S05]  /*99d0*/  @!P6 BRA `(.L_x_196) ;  /* 0x00000004005ce947 */ /* 0x000fea0003800000 */
[----:B------:R-:W-:-:S04]  /*99e0*/  ULOP3.LUT UR4, UR38, 0x2, URZ, 0xfc, !UPT ;  /* 0x0000000226047892 */ /* 0x000fc8000f8efc3f */
[----:B------:R-:W-:-:S06]  /*99f0*/  UISETP.NE.AND UP0, UPT, UR4, 0x3, UPT ;  /* 0x000000030400788c */ /* 0x000fcc000bf05270 */
[----:B------:R-:W-:-:S13]  /*9a00*/  PLOP3.LUT P0, PT, PT, PT, UP0, 0x80, 0x0 ;  /* 0x000000000000781c */ /* 0x000fda0003f0f008 */
[----:B------:R-:W-:Y:S05]  /*9a10*/  @!P0 BRA `(.L_x_197) ;  /* 0x0000000000048947 */ /* 0x000fea0003800000 */
[----:B------:R-:W-:Y:S01]  /*9a20*/  BPT.TRAP 0x1 ;  /* 0x000000040000795c */ /* 0x000fe20000300000 */
.L_x_197:
[----:B------:R-:W0:Y:S01]  /*9a30*/  S2R R3, SR_CgaCtaId ;  /* 0x0000000000037919 */ /* 0x000e220000008800 */
[----:B------:R-:W-:Y:S02]  /*9a40*/  MOV R0, 0x400 ;  /* 0x0000040000007802 */ /* 0x000fe40000000f00 */
[----:B------:R-:W-:Y:S02]  /*9a50*/  SHF.L.U32 R2, R24, 0x1f, RZ ;  /* 0x0000001f18027819 */ /* 0x000fe400000006ff */
[----:B0-----:R-:W-:-:S05]  /*9a60*/  LEA R0, R3, R0, 0x18 ;  /* 0x0000000003007211 */ /* 0x001fca00078ec0ff */
[----:B------:R-:W-:-:S04]  /*9a70*/  VIADD R0, R0, 0x48 ;  /* 0x0000004800007836 */ /* 0x000fc80000000000 */
[C---:B------:R-:W-:Y:S02]  /*9a80*/  IMAD R5, R25.reuse, 0x8, R0 ;  /* 0x0000000819057824 */ /* 0x040fe400078e0200 */
[----:B------:R-:W-:Y:S02]  /*9a90*/  VIADD R25, R25, 0x1 ;  /* 0x0000000119197836 */ /* 0x000fe40000000000 */
[----:B------:R-:W0:Y:S03]  /*9aa0*/  SYNCS.PHASECHK.TRANS64.TRYWAIT P0, [R5+URZ], R2 ;  /* 0x00000002050075a7 */ /* 0x000e26000800017f */
[----:B------:R-:W-:-:S04]  /*9ab0*/  ISETP.NE.AND P1, PT, R25, 0x9, PT ;  /* 0x000000091900780c */ /* 0x000fc80003f25270 */
[----:B------:R-:W-:Y:S02]  /*9ac0*/  SEL R3, RZ, 0x1, P1 ;  /* 0x00000001ff037807 */ /* 0x000fe40000800000 */
[----:B------:R-:W-:Y:S02]  /*9ad0*/  SEL R25, R25, RZ, P1 ;  /* 0x000000ff19197207 */ /* 0x000fe40000800000 */
[----:B------:R-:W-:-:S03]  /*9ae0*/  LOP3.LUT R24, R24, R3, RZ, 0x3c, !PT ;  /* 0x0000000318187212 */ /* 0x000fc600078e3cff */
[----:B------:R-:W-:Y:S01]  /*9af0*/  IMAD R7, R25, 0x8, R0 ;  /* 0x0000000819077824 */ /* 0x000fe200078e0200 */
[----:B------:R-:W-:Y:S01]  /*9b00*/  SHF.L.U32 R4, R24, 0x1f, RZ ;  /* 0x0000001f18047819 */ /* 0x000fe200000006ff */
[----:B0-----:R-:W-:Y:S06]  /*9b10*/  @!P0 BRA `(.L_x_198) ;  /* 0x0000000400f08947 */ /* 0x001fec0003800000 */
.L_x_218:
[----:B------:R-:W1:Y:S01]  /*9b20*/  SYNCS.PHASECHK.TRANS64.TRYWAIT P0, [R7+URZ], R4 ;  /* 0x00000004070075a7 */ /* 0x000e62000800017f */
[----:B0-----:R-:W-:-:S05]  /*9b30*/  VIADD R2, R25, 0x1 ;  /* 0x0000000119027836 */ /* 0x001fca0000000000 */
[----:B------:R-:W-:-:S04]  /*9b40*/  ISETP.NE.AND P1, PT, R2, 0x9, PT ;  /* 0x000000090200780c */ /* 0x000fc80003f25270 */
[----:B------:R-:W-:Y:S02]  /*9b50*/  SEL R3, RZ, 0x1, P1 ;  /* 0x00000001ff037807 */ /* 0x000fe40000800000 */
[----:B------:R-:W-:Y:S02]  /*9b60*/  SEL R9, R2, RZ, P1 ;  /* 0x000000ff02097207 */ /* 0x000fe40000800000 */
[----:B------:R-:W-:-:S03]  /*9b70*/  LOP3.LUT R24, R24, R3, RZ, 0x3c, !PT ;  /* 0x0000000318187212 */ /* 0x000fc600078e3cff */
[----:B------:R-:W-:Y:S01]  /*9b80*/  IMAD R6, R9, 0x8, R0 ;  /* 0x0000000809067824 */ /* 0x000fe200078e0200 */
[----:B------:R-:W-:Y:S01]  /*9b90*/  SHF.L.U32 R5, R24, 0x1f, RZ ;  /* 0x0000001f18057819 */ /* 0x000fe200000006ff */
[----:B-1----:R-:W-:Y:S06]  /*9ba0*/  @!P0 BRA `(.L_x_199) ;  /* 0x0000000400e08947 */ /* 0x002fec0003800000 */
.L_x_219:
[----:B------:R-:W1:Y:S01]  /*9bb0*/  SYNCS.PHASECHK.TRANS64.TRYWAIT P0, [R6+URZ], R5 ;  /* 0x00000005060075a7 */ /* 0x000e62000800017f */
[----:B------:R-:W-:-:S05]  /*9bc0*/  VIADD R2, R9, 0x1 ;  /* 0x0000000109027836 */ /* 0x000fca0000000000 */
[----:B------:R-:W-:-:S04]  /*9bd0*/  ISETP.NE.AND P1, PT, R2, 0x9, PT ;  /* 0x000000090200780c */ /* 0x000fc80003f25270 */
[----:B------:R-:W-:Y:S02]  /*9be0*/  SEL R3, RZ, 0x1, P1 ;  /* 0x00000001ff037807 */ /* 0x000fe40000800000 */
[----:B0-----:R-:W-:Y:S02]  /*9bf0*/  SEL R7, R2, RZ, P1 ;  /* 0x000000ff02077207 */ /* 0x001fe40000800000 */
[----:B------:R-:W-:-:S03]  /*9c00*/  LOP3.LUT R24, R24, R3, RZ, 0x3c, !PT ;  /* 0x0000000318187212 */ /* 0x000fc600078e3cff */
[----:B------:R-:W-:Y:S01]  /*9c10*/  IMAD R9, R7, 0x8, R0 ;  /* 0x0000000807097824 */ /* 0x000fe200078e0200 */
[----:B------:R-:W-:Y:S01]  /*9c20*/  SHF.L.U32 R4, R24, 0x1f, RZ ;  /* 0x0000001f18047819 */ /* 0x000fe200000006ff */
[----:B-1----:R-:W-:Y:S06]  /*9c30*/  @!P0 BRA `(.L_x_200) ;  /* 0x0000000400d08947 */ /* 0x002fec0003800000 */
.L_x_220:
[----:B------:R-:W1:Y:S01]  /*9c40*/  SYNCS.PHASECHK.TRANS64.TRYWAIT P0, [R9+URZ], R4 ;  /* 0x00000004090075a7 */ /* 0x000e62000800017f */
[----:B------:R-:W-:-:S05]  /*9c50*/  VIADD R2, R7, 0x1 ;  /* 0x0000000107027836 */ /* 0x000fca0000000000 */
[----:B------:R-:W-:-:S04]  /*9c60*/  ISETP.NE.AND P1, PT, R2, 0x9, PT ;  /* 0x000000090200780c */ /* 0x000fc80003f25270 */
[----:B------:R-:W-:Y:S02]  /*9c70*/  SEL R3, RZ, 0x1, P1 ;  /* 0x00000001ff037807 */ /* 0x000fe40000800000 */
[----:B------:R-:W-:Y:S02]  /*9c80*/  SEL R7, R2, RZ, P1 ;  /* 0x000000ff02077207 */ /* 0x000fe40000800000 */
[----:B------:R-:W-:-:S03]  /*9c90*/  LOP3.LUT R24, R24, R3, RZ, 0x3c, !PT ;  /* 0x0000000318187212 */ /* 0x000fc600078e3cff */
[----:B0-----:R-:W-:Y:S01]  /*9ca0*/  IMAD R6, R7, 0x8, R0 ;  /* 0x0000000807067824 */ /* 0x001fe200078e0200 */
[----:B------:R-:W-:Y:S01]  /*9cb0*/  SHF.L.U32 R5, R24, 0x1f, RZ ;  /* 0x0000001f18057819 */ /* 0x000fe200000006ff */
[----:B-1----:R-:W-:Y:S06]  /*9cc0*/  @!P0 BRA `(.L_x_201) ;  /* 0x0000000400c08947 */ /* 0x002fec0003800000 */
.L_x_221:
        /* <DEDUP_REMOVED lines=9> */
.L_x_222:
[----:B------:R-:W1:Y:S01]  /*9d60*/  SYNCS.PHASECHK.TRANS64.TRYWAIT P0, [R9+URZ], R4 ;  /* 0x00000004090075a7 */ /* 0x000e62000800017f */
[----:B------:R-:W-:-:S05]  /*9d70*/  VIADD R2, R7, 0x1 ;  /* 0x0000000107027836 */ /* 0x000fca0000000000 */
[----:B------:R-:W-:-:S04]  /*9d80*/  ISETP.NE.AND P1, PT, R2, 0x9, PT ;  /* 0x000000090200780c */ /* 0x000fc80003f25270 */
[----:B------:R-:W-:Y:S02]  /*9d90*/  SEL R3, RZ, 0x1, P1 ;  /* 0x00000001ff037807 */ /* 0x000fe40000800000 */
[----:B------:R-:W-:Y:S02]  /*9da0*/  SEL R7, R2, RZ, P1 ;  /* 0x000000ff02077207 */ /* 0x000fe40000800000 */
[----:B------:R-:W-:-:S03]  /*9db0*/  LOP3.LUT R24, R24, R3, RZ, 0x3c, !PT ;  /* 0x0000000318187212 */ /* 0x000fc600078e3cff */
[----:B------:R-:W-:Y:S01]  /*9dc0*/  IMAD R8, R7, 0x8, R0 ;  /* 0x0000000807087824 */ /* 0x000fe200078e0200 */
[----:B0-----:R-:W-:Y:S01]  /*9dd0*/  SHF.L.U32 R5, R24, 0x1f, RZ ;  /* 0x0000001f18057819 */ /* 0x001fe200000006ff */
[----:B-1----:R-:W-:Y:S06]  /*9de0*/  @!P0 BRA `(.L_x_203) ;  /* 0x0000000400a08947 */ /* 0x002fec0003800000 */
.L_x_223:
[----:B------:R-:W1:Y:S01]  /*9df0*/  SYNCS.PHASECHK.TRANS64.TRYWAIT P0, [R8+URZ], R5 ;  /* 0x00000005080075a7 */ /* 0x000e62000800017f */
[----:B------:R-:W-:-:S05]  /*9e00*/  VIADD R2, R7, 0x1 ;  /* 0x0000000107027836 */ /* 0x000fca0000000000 */
[----:B------:R-:W-:-:S04]  /*9e10*/  ISETP.NE.AND P1, PT, R2, 0x9, PT ;  /* 0x000000090200780c */ /* 0x000fc80003f25270 */
[----:B------:R-:W-:Y:S02]  /*9e20*/  SEL R3, RZ, 0x1, P1 ;  /* 0x00000001ff037807 */ /* 0x000fe40000800000 */
[----:B------:R-:W-:Y:S02]  /*9e30*/  SEL R7, R2, RZ, P1 ;  /* 0x000000ff02077207 */ /* 0x000fe40000800000 */
[----:B0-----:R-:W-:-:S03]  /*9e40*/  LOP3.LUT R9, R24, R3, RZ, 0x3c, !PT ;  /* 0x0000000318097212 */ /* 0x001fc600078e3cff */
[----:B------:R-:W-:Y:S01]  /*9e50*/  IMAD R11, R7, 0x8, R0 ;  /* 0x00000008070b7824 */ /* 0x000fe200078e0200 */
[----:B------:R-:W-:Y:S01]  /*9e60*/  SHF.L.U32 R6, R9, 0x1f, RZ ;  /* 0x0000001f09067819 */ /* 0x000fe200000006ff */
[----:B-1----:R-:W-:Y:S06]  /*9e70*/  @!P0 BRA `(.L_x_204) ;  /* 0x0000000400908947 */ /* 0x002fec0003800000 */
.L_x_224:
[----:B------:R-:W1:Y:S01]  /*9e80*/  SYNCS.PHASECHK.TRANS64.TRYWAIT P0, [R11+URZ], R6 ;  /* 0x000000060b0075a7 */ /* 0x000e62000800017f */
[----:B------:R-:W-:-:S05]  /*9e90*/  VIADD R2, R7, 0x1 ;  /* 0x0000000107027836 */ /* 0x000fca0000000000 */
[----:B------:R-:W-:-:S04]  /*9ea0*/  ISETP.NE.AND P1, PT, R2, 0x9, PT ;  /* 0x000000090200780c */ /* 0x000fc80003f25270 */
[----:B------:R-:W-:Y:S02]  /*9eb0*/  SEL R4, RZ, 0x1, P1 ;  /* 0x00000001ff047807 */ /* 0x000fe40000800000 */
[----:B------:R-:W-:Y:S02]  /*9ec0*/  SEL R3, R2, RZ, P1 ;  /* 0x000000ff02037207 */ /* 0x000fe40000800000 */
[----:B------:R-:W-:Y:S01]  /*9ed0*/  LOP3.LUT R4, R9, R4, RZ, 0x3c, !PT ;  /* 0x0000000409047212 */ /* 0x000fe200078e3cff */
[----:B-1----:R-:W-:Y:S06]  /*9ee0*/  @!P0 BRA `(.L_x_205) ;  /* 0x0000000400888947 */ /* 0x002fec0003800000 */
.L_x_225:
[----:B------:R-:W-:Y:S01]  /*9ef0*/  IMAD R3, R3, 0x8, R0 ;  /* 0x0000000803037824 */ /* 0x000fe200078e0200 */
[----:B------:R-:W-:-:S07]  /*9f00*/  SHF.L.U32 R0, R4, 0x1f, RZ ;  /* 0x0000001f04007819 */ /* 0x000fce00000006ff */
.L_x_206:
[----:B--2---:R2:W3:Y:S02]  /*9f10*/  SYNCS.PHASECHK.TRANS64.TRYWAIT P0, [R3+URZ], R0 ;  /* 0x00000000030075a7 */ /* 0x0044e4000800017f */
[----:B---3--:R-:W-:Y:S05]  /*9f20*/  @!P0 NANOSLEEP.SYNCS 0x989680 ;  /* 0x009896800000895d */ /* 0x008fea0003900000 */
[----:B------:R-:W3:Y:S02]  /*9f30*/  @!P0 SYNCS.PHASECHK.TRANS64 P0, [R3+URZ], R0 ;  /* 0x00000000030085a7 */ /* 0x000ee4000800007f */
[----:B---3--:R-:W-:Y:S05]  /*9f40*/  @!P0 BRA `(.L_x_206) ;  /* 0xfffffffc00f08947 */ /* 0x008fea000383ffff */
.L_x_196:
[----:B------:R-:W-:Y:S05]  /*9f50*/  BSYNC B0 ;  /* 0x0000000000007941 */ /* 0x000fea0003800000 */
.L_x_195:
[----:B------:R-:W-:Y:S05]  /*9f60*/  EXIT ;  /* 0x000000000000794d */ /* 0x000fea0003800000 */
.L_x_16:
[----:B0-----:R-:W-:-:S04]  /*9f70*/  IMAD.U32 R3, RZ, RZ, UR46 ;  /* 0x0000002eff037e24 */ /* 0x001fc8000f8e00ff */
[----:B------:R0:W1:Y:S03]  /*9f80*/  SYNCS.PHASECHK.TRANS64.TRYWAIT P0, [R3+URZ+-0x8], R0 ;  /* 0xfffff800030075a7 */ /* 0x000066000800017f */
[----:B-1----:R-:W-:Y:S05]  /*9f90*/  @!P0 NANOSLEEP.SYNCS 0x989680 ;  /* 0x009896800000895d */ /* 0x002fea0003900000 */
[----:B------:R-:W1:Y:S02]  /*9fa0*/  @!P0 SYNCS.PHASECHK.TRANS64 P0, [R3+URZ+-0x8], R0 ;  /* 0xfffff800030085a7 */ /* 0x000e64000800007f */
[----:B-1----:R-:W-:Y:S05]  /*9fb0*/  @!P0 BRA `(.L_x_16) ;  /* 0xfffffffc00ec8947 */ /* 0x002fea000383ffff */
[----:B------:R-:W-:Y:S05]  /*9fc0*/  BRA `(.L_x_207) ;  /* 0xffffff7400b87947 */ /* 0x000fea000383ffff */
.L_x_20:
[----:B------:R-:W-:Y:S01]  /*9fd0*/  CS2R R12, SRZ ;  /* 0x00000000000c7805 */ /* 0x000fe2000001ff00 */
[----:B------:R-:W-:Y:S02]  /*9fe0*/  IMAD.MOV.U32 R11, RZ, RZ, 0x1f ;  /* 0x0000001fff0b7424 */ /* 0x000fe400078e00ff */
[----:B------:R-:W-:-:S07]  /*9ff0*/  IMAD.MOV.U32 R15, RZ, RZ, -0x1 ;  /* 0xffffffffff0f7424 */ /* 0x000fce00078e00ff */
[----:B-----5:R-:W-:Y:S05]  /*a000*/  WARPSYNC.COLLECTIVE R15, `(.L_x_208) ;  /* 0x000000000f087348 */ /* 0x020fea0003c00000 */
[----:B------:R0:W1:Y:S02]  /*a010*/  SHFL.IDX P6, R14, R13, R12, R11 ;  /* 0x0000000c0d0e7389 */ /* 0x00006400000c000b */
[----:B01---5:R-:W-:Y:S01]  /*a020*/  ENDCOLLECTIVE ;  /* 0x000000000000791b */ /* 0x023fe20003800000 */
.L_x_208:
[----:B------:R-:W-:Y:S05]  /*a030*/  BRA `(.L_x_209) ;  /* 0xffffff78008c7947 */ /* 0x000fea000383ffff */
.L_x_24:
[----:B-1----:R1:W2:Y:S02]  /*a040*/  SYNCS.PHASECHK.TRANS64.TRYWAIT P1, [R3+URZ], R0 ;  /* 0x00000000030075a7 */ /* 0x0022a4000802017f */
[----:B--2---:R-:W-:Y:S05]  /*a050*/  @!P1 NANOSLEEP.SYNCS 0x989680 ;  /* 0x009896800000995d */ /* 0x004fea0003900000 */
[----:B------:R-:W2:Y:S02]  /*a060*/  @!P1 SYNCS.PHASECHK.TRANS64 P1, [R3+URZ], R0 ;  /* 0x00000000030095a7 */ /* 0x000ea4000802007f */
[----:B--2---:R-:W-:Y:S05]  /*a070*/  @!P1 BRA `(.L_x_24) ;  /* 0xfffffffc00f09947 */ /* 0x004fea000383ffff */
[----:B------:R-:W-:Y:S05]  /*a080*/  BRA `(.L_x_23) ;  /* 0xffffff7800a87947 */ /* 0x000fea000383ffff */
.L_x_29:
[----:B0-----:R0:W1:Y:S02]  /*a090*/  SYNCS.PHASECHK.TRANS64.TRYWAIT P1, [R3+URZ], R114 ;  /* 0x00000072030075a7 */ /* 0x001064000802017f */
[----:B-1----:R-:W-:Y:S05]  /*a0a0*/  @!P1 NANOSLEEP.SYNCS 0x989680 ;  /* 0x009896800000995d */ /* 0x002fea0003900000 */
[----:B------:R-:W1:Y:S02]  /*a0b0*/  @!P1 SYNCS.PHASECHK.TRANS64 P1, [R3+URZ], R114 ;  /* 0x00000072030095a7 */ /* 0x000e64000802007f */
[----:B-1----:R-:W-:Y:S05]  /*a0c0*/  @!P1 BRA `(.L_x_29) ;  /* 0xfffffffc00f09947 */ /* 0x002fea000383ffff */
[----:B------:R-:W-:Y:S05]  /*a0d0*/  BRA `(.L_x_28) ;  /* 0xffffff8400287947 */ /* 0x000fea000383ffff */
.L_x_37:
[----:B0-----:R0:W1:Y:S02]  /*a0e0*/  SYNCS.PHASECHK.TRANS64.TRYWAIT P1, [R15+URZ], R114 ;  /* 0x000000720f0075a7 */ /* 0x001064000802017f */
[----:B-1----:R-:W-:Y:S05]  /*a0f0*/  @!P1 NANOSLEEP.SYNCS 0x989680 ;  /* 0x009896800000995d */ /* 0x002fea0003900000 */
[----:B------:R-:W1:Y:S02]  /*a100*/  @!P1 SYNCS.PHASECHK.TRANS64 P1, [R15+URZ], R114 ;  /* 0x000000720f0095a7 */ /* 0x000e64000802007f */
[----:B-1----:R-:W-:Y:S05]  /*a110*/  @!P1 BRA `(.L_x_37) ;  /* 0xfffffffc00f09947 */ /* 0x002fea000383ffff */
[----:B------:R-:W-:Y:S05]  /*a120*/  BRA `(.L_x_36) ;  /* 0xffffff8c00c07947 */ /* 0x000fea000383ffff */
.L_x_43:
[----:B0-----:R-:W-:-:S04]  /*a130*/  IMAD.U32 R4, RZ, RZ, UR46 ;  /* 0x0000002eff047e24 */ /* 0x001fc8000f8e00ff */
[----:B------:R0:W1:Y:S03]  /*a140*/  SYNCS.PHASECHK.TRANS64.TRYWAIT P0, [R4+URZ+0x8], R3 ;  /* 0x00000803040075a7 */ /* 0x000066000800017f */
[----:B-1----:R-:W-:Y:S05]  /*a150*/  @!P0 NANOSLEEP.SYNCS 0x989680 ;  /* 0x009896800000895d */ /* 0x002fea0003900000 */
[----:B------:R-:W1:Y:S02]  /*a160*/  @!P0 SYNCS.PHASECHK.TRANS64 P0, [R4+URZ+0x8], R3 ;  /* 0x00000803040085a7 */ /* 0x000e64000800007f */
[----:B-1----:R-:W-:Y:S05]  /*a170*/  @!P0 BRA `(.L_x_43) ;  /* 0xfffffffc00ec8947 */ /* 0x002fea000383ffff */
[----:B------:R-:W-:Y:S05]  /*a180*/  BRA `(.L_x_210) ;  /* 0xffffff9800b07947 */ /* 0x000fea000383ffff */
.L_x_180:
[----:B------:R-:W-:Y:S01]  /*a190*/  BSSY B0, `(.L_x_211) ;  /* 0x0000006000007945 */ /* 0x000fe20003800000 */
[----:B------:R-:W-:-:S07]  /*a1a0*/  IMAD.MOV.U32 R15, RZ, RZ, -0x1 ;  /* 0xffffffffff0f7424 */ /* 0x000fce00078e00ff */
[----:B-----5:R-:W-:Y:S05]  /*a1b0*/  WARPSYNC.COLLECTIVE R15, `(.L_x_212) ;  /* 0x000000000f0c7348 */ /* 0x020fea0003c00000 */
[----:B------:R-:W-:Y:S02]  /*a1c0*/  ELECT P6, UR62, PT ;  /* 0x00000000003e782f */ /* 0x000fe400038c0000 */
[----:B------:R-:W-:Y:S01]  /*a1d0*/  MOV R14, UR62 ;  /* 0x0000003e000e7c02 */ /* 0x000fe20008000f00 */
[----:B-----5:R-:W-:Y:S10]  /*a1e0*/  ENDCOLLECTIVE ;  /* 0x000000000000791b */ /* 0x020ff40003800000 */
.L_x_212:
[----:B------:R-:W-:Y:S05]  /*a1f0*/  BSYNC B0 ;  /* 0x0000000000007941 */ /* 0x000fea0003800000 */
.L_x_211:
[----:B------:R-:W-:Y:S05]  /*a200*/  BRA `(.L_x_213) ;  /* 0xffffffe800847947 */ /* 0x000fea000383ffff */
.L_x_185:
[----:B0-----:R0:W2:Y:S02]  /*a210*/  SYNCS.PHASECHK.TRANS64.TRYWAIT P0, [R6+URZ+0x48], R3 ;  /* 0x00004803060075a7 */ /* 0x0010a4000800017f */
[----:B--2---:R-:W-:Y:S05]  /*a220*/  @!P0 NANOSLEEP.SYNCS 0x989680 ;  /* 0x009896800000895d */ /* 0x004fea0003900000 */
[----:B------:R-:W2:Y:S02]  /*a230*/  @!P0 SYNCS.PHASECHK.TRANS64 P0, [R6+URZ+0x48], R3 ;  /* 0x00004803060085a7 */ /* 0x000ea4000800007f */
[----:B--2---:R-:W-:Y:S05]  /*a240*/  @!P0 BRA `(.L_x_185) ;  /* 0xfffffffc00f08947 */ /* 0x004fea000383ffff */
[----:B------:R-:W-:Y:S05]  /*a250*/  BRA `(.L_x_214) ;  /* 0xffffffec00587947 */ /* 0x000fea000383ffff */
.L_x_194:
[----:B------:R-:W-:Y:S01]  /*a260*/  BSSY B0, `(.L_x_215) ;  /* 0x0000006000007945 */ /* 0x000fe20003800000 */
[----:B------:R-:W-:-:S07]  /*a270*/  IMAD.MOV.U32 R15, RZ, RZ, -0x1 ;  /* 0xffffffffff0f7424 */ /* 0x000fce00078e00ff */
[----:B-----5:R-:W-:Y:S05]  /*a280*/  WARPSYNC.COLLECTIVE R15, `(.L_x_216) ;  /* 0x000000000f0c7348 */ /* 0x020fea0003c00000 */
[----:B------:R-:W-:Y:S02]  /*a290*/  ELECT P6, UR62, PT ;  /* 0x00000000003e782f */ /* 0x000fe400038c0000 */
[----:B------:R-:W-:Y:S01]  /*a2a0*/  MOV R14, UR62 ;  /* 0x0000003e000e7c02 */ /* 0x000fe20008000f00 */
[----:B-----5:R-:W-:Y:S10]  /*a2b0*/  ENDCOLLECTIVE ;  /* 0x000000000000791b */ /* 0x020ff40003800000 */
.L_x_216:
[----:B------:R-:W-:Y:S05]  /*a2c0*/  BSYNC B0 ;  /* 0x0000000000007941 */ /* 0x000fea0003800000 */
.L_x_215:
[----:B------:R-:W-:Y:S05]  /*a2d0*/  BRA `(.L_x_217) ;  /* 0xfffffff400b87947 */ /* 0x000fea000383ffff */
.L_x_198:
[----:B0-----:R0:W1:Y:S02]  /*a2e0*/  SYNCS.PHASECHK.TRANS64.TRYWAIT P0, [R5+URZ], R2 ;  /* 0x00000002050075a7 */ /* 0x001064000800017f */
[----:B-1----:R-:W-:Y:S05]  /*a2f0*/  @!P0 NANOSLEEP.SYNCS 0x989680 ;  /* 0x009896800000895d */ /* 0x002fea0003900000 */
[----:B------:R-:W1:Y:S02]  /*a300*/  @!P0 SYNCS.PHASECHK.TRANS64 P0, [R5+URZ], R2 ;  /* 0x00000002050085a7 */ /* 0x000e64000800007f */
[----:B-1----:R-:W-:Y:S05]  /*a310*/  @!P0 BRA `(.L_x_198) ;  /* 0xfffffffc00f08947 */ /* 0x002fea000383ffff */
[----:B------:R-:W-:Y:S05]  /*a320*/  BRA `(.L_x_218) ;  /* 0xfffffff400fc7947 */ /* 0x000fea000383ffff */
.L_x_199:
[----:B0-----:R0:W1:Y:S02]  /*a330*/  SYNCS.PHASECHK.TRANS64.TRYWAIT P0, [R7+URZ], R4 ;  /* 0x00000004070075a7 */ /* 0x001064000800017f */
[----:B-1----:R-:W-:Y:S05]  /*a340*/  @!P0 NANOSLEEP.SYNCS 0x989680 ;  /* 0x009896800000895d */ /* 0x002fea0003900000 */
[----:B------:R-:W1:Y:S02]  /*a350*/  @!P0 SYNCS.PHASECHK.TRANS64 P0, [R7+URZ], R4 ;  /* 0x00000004070085a7 */ /* 0x000e64000800007f */
[----:B-1----:R-:W-:Y:S05]  /*a360*/  @!P0 BRA `(.L_x_199) ;  /* 0xfffffffc00f08947 */ /* 0x002fea000383ffff */
[----:B------:R-:W-:Y:S05]  /*a370*/  BRA `(.L_x_219) ;  /* 0xfffffff8000c7947 */ /* 0x000fea000383ffff */
.L_x_200:
[----:B0-----:R0:W1:Y:S02]  /*a380*/  SYNCS.PHASECHK.TRANS64.TRYWAIT P0, [R6+URZ], R5 ;  /* 0x00000005060075a7 */ /* 0x001064000800017f */
[----:B-1----:R-:W-:Y:S05]  /*a390*/  @!P0 NANOSLEEP.SYNCS 0x989680 ;  /* 0x009896800000895d */ /* 0x002fea0003900000 */
[----:B------:R-:W1:Y:S02]  /*a3a0*/  @!P0 SYNCS.PHASECHK.TRANS64 P0, [R6+URZ], R5 ;  /* 0x00000005060085a7 */ /* 0x000e64000800007f */
[----:B-1----:R-:W-:Y:S05]  /*a3b0*/  @!P0 BRA `(.L_x_200) ;  /* 0xfffffffc00f08947 */ /* 0x002fea000383ffff */
[----:B------:R-:W-:Y:S05]  /*a3c0*/  BRA `(.L_x_220) ;  /* 0xfffffff8001c7947 */ /* 0x000fea000383ffff */
.L_x_201:
[----:B0-----:R0:W1:Y:S02]  /*a3d0*/  SYNCS.PHASECHK.TRANS64.TRYWAIT P0, [R9+URZ], R4 ;  /* 0x00000004090075a7 */ /* 0x001064000800017f */
[----:B-1----:R-:W-:Y:S05]  /*a3e0*/  @!P0 NANOSLEEP.SYNCS 0x989680 ;  /* 0x009896800000895d */ /* 0x002fea0003900000 */
[----:B------:R-:W1:Y:S02]  /*a3f0*/  @!P0 SYNCS.PHASECHK.TRANS64 P0, [R9+URZ], R4 ;  /* 0x00000004090085a7 */ /* 0x000e64000800007f */
[----:B-1----:R-:W-:Y:S05]  /*a400*/  @!P0 BRA `(.L_x_201) ;  /* 0xfffffffc00f08947 */ /* 0x002fea000383ffff */
[----:B------:R-:W-:Y:S05]  /*a410*/  BRA `(.L_x_221) ;  /* 0xfffffff8002c7947 */ /* 0x000fea000383ffff */
.L_x_202:
[----:B0-----:R0:W1:Y:S02]  /*a420*/  SYNCS.PHASECHK.TRANS64.TRYWAIT P0, [R6+URZ], R5 ;  /* 0x00000005060075a7 */ /* 0x001064000800017f */
[----:B-1----:R-:W-:Y:S05]  /*a430*/  @!P0 NANOSLEEP.SYNCS 0x989680 ;  /* 0x009896800000895d */ /* 0x002fea0003900000 */
[----:B------:R-:W1:Y:S02]  /*a440*/  @!P0 SYNCS.PHASECHK.TRANS64 P0, [R6+URZ], R5 ;  /* 0x00000005060085a7 */ /* 0x000e64000800007f */
[----:B-1----:R-:W-:Y:S05]  /*a450*/  @!P0 BRA `(.L_x_202) ;  /* 0xfffffffc00f08947 */ /* 0x002fea000383ffff */
[----:B------:R-:W-:Y:S05]  /*a460*/  BRA `(.L_x_222) ;  /* 0xfffffff8003c7947 */ /* 0x000fea000383ffff */
.L_x_203:
[----:B0-----:R0:W1:Y:S02]  /*a470*/  SYNCS.PHASECHK.TRANS64.TRYWAIT P0, [R9+URZ], R4 ;  /* 0x00000004090075a7 */ /* 0x001064000800017f */
[----:B-1----:R-:W-:Y:S05]  /*a480*/  @!P0 NANOSLEEP.SYNCS 0x989680 ;  /* 0x009896800000895d */ /* 0x002fea0003900000 */
[----:B------:R-:W1:Y:S02]  /*a490*/  @!P0 SYNCS.PHASECHK.TRANS64 P0, [R9+URZ], R4 ;  /* 0x00000004090085a7 */ /* 0x000e64000800007f */
[----:B-1----:R-:W-:Y:S05]  /*a4a0*/  @!P0 BRA `(.L_x_203) ;  /* 0xfffffffc00f08947 */ /* 0x002fea000383ffff */
[----:B------:R-:W-:Y:S05]  /*a4b0*/  BRA `(.L_x_223) ;  /* 0xfffffff8004c7947 */ /* 0x000fea000383ffff */
.L_x_204:
[----:B0-----:R0:W1:Y:S02]  /*a4c0*/  SYNCS.PHASECHK.TRANS64.TRYWAIT P0, [R8+URZ], R5 ;  /* 0x00000005080075a7 */ /* 0x001064000800017f */
[----:B-1----:R-:W-:Y:S05]  /*a4d0*/  @!P0 NANOSLEEP.SYNCS 0x989680 ;  /* 0x009896800000895d */ /* 0x002fea0003900000 */
[----:B------:R-:W1:Y:S02]  /*a4e0*/  @!P0 SYNCS.PHASECHK.TRANS64 P0, [R8+URZ], R5 ;  /* 0x00000005080085a7 */ /* 0x000e64000800007f */
[----:B-1----:R-:W-:Y:S05]  /*a4f0*/  @!P0 BRA `(.L_x_204) ;  /* 0xfffffffc00f08947 */ /* 0x002fea000383ffff */
[----:B------:R-:W-:Y:S05]  /*a500*/  BRA `(.L_x_224) ;  /* 0xfffffff8005c7947 */ /* 0x000fea000383ffff */
.L_x_205:
[----:B-1----:R1:W2:Y:S02]  /*a510*/  SYNCS.PHASECHK.TRANS64.TRYWAIT P0, [R11+URZ], R6 ;  /* 0x000000060b0075a7 */ /* 0x0022a4000800017f */
[----:B--2---:R-:W-:Y:S05]  /*a520*/  @!P0 NANOSLEEP.SYNCS 0x989680 ;  /* 0x009896800000895d */ /* 0x004fea0003900000 */
[----:B------:R-:W2:Y:S02]  /*a530*/  @!P0 SYNCS.PHASECHK.TRANS64 P0, [R11+URZ], R6 ;  /* 0x000000060b0085a7 */ /* 0x000ea4000800007f */
[----:B--2---:R-:W-:Y:S05]  /*a540*/  @!P0 BRA `(.L_x_205) ;  /* 0xfffffffc00f08947 */ /* 0x004fea000383ffff */
[----:B------:R-:W-:Y:S05]  /*a550*/  BRA `(.L_x_225) ;  /* 0xfffffff800647947 */ /* 0x000fea000383ffff */
.L_x_226:
[----:B------:R-:W-:-:S00]  /*a560*/  BRA `(.L_x_226) ;  /* 0xfffffffc00fc7947 */ /* 0x000fc0000383ffff */
[----:B------:R-:W-:-:S00]  /*a570*/  NOP ;  /* 0x0000000000007918 */ /* 0x000fc00000000000 */
        /* <DEDUP_REMOVED lines=8> */
.L_x_227:


//--------------------- .nv.global.init           --------------------------
	.section	.nv.global.init,"aw",@progbits
.nv.global.init:
	.type		$str$24,@object
	.size		$str$24,($str$25 - $str$24)
$str$24:
        /*0000*/ 	.byte	0x28, 0x61, 0x64, 0x64, 0x72, 0x65, 0x73, 0x73, 0x20, 0x26, 0x20, 0x6d, 0x61, 0x73, 0x6b, 0x29
        /*0010*/ 	.byte	0x20, 0x3d, 0x3d, 0x20, 0x30, 0x00
	.type		$str$25,@object
	.size		$str$25,(__unnamed_1 - $str$25)
$str$25:
        /*0016*/ 	.byte	0x2f, 0x74, 0x6d, 0x70, 0x2f, 0x63, 0x75, 0x74, 0x6c, 0x61, 0x73, 0x73, 0x5f, 0x73, 0x77, 0x65
        /*0026*/ 	.byte	0x65, 0x70, 0x5f, 0x73, 0x72, 0x63, 0x2f, 0x69, 0x6e, 0x63, 0x6c, 0x75, 0x64, 0x65, 0x2f, 0x63
        /*0036*/ 	.byte	0x75, 0x74, 0x65, 0x2f, 0x70, 0x6f, 0x69, 0x6e, 0x74, 0x65, 0x72, 0x5f, 0x66, 0x6c, 0x61, 0x67
        /*0046*/ 	.byte	0x67, 0x65, 0x64, 0x2e, 0x68, 0x70, 0x70, 0x00
	.type		__unnamed_1,@object
	.size		__unnamed_1,(__unnamed_2 - __unnamed_1)
__unnamed_1:
        /*004e*/ 	.byte	0x61, 0x75, 0x74, 0x6f, 0x20, 0x63, 0x75, 0x74, 0x65, 0x3a, 0x3a, 0x61, 0x73, 0x5f, 0x70, 0x6f
        /* <DEDUP_REMOVED lines=28> */
	.type		__unnamed_2,@object
	.size		__unnamed_2,(.L_1 - __unnamed_2)
__unnamed_2:
        /* <DEDUP_REMOVED lines=29> */
        /*03ee*/ 	.byte	0x20, 0x26, 0x5d, 0x00
.L_1:


//--------------------- .nv.shared._ZN7cutlass13device_kernelINS_4gemm6kernel13GemmUniversalIN4cute5tupleIJiiiiEEENS1_10collective13CollectiveMmaINS1_39MainloopSm90TmaGmmaRmemAWarpSpecializedILi9ENS5_IJNS4_1CILi1EEESB_SB_EEENS1_32KernelTmaWarpSpecializedPingpongEEENS5_IJNSA_ILi64EEENSA_ILi128EEESG_EEENS_12float_e5m2_tENS5_IJSB_llEEESI_NS5_IJlSB_lEEENS4_8TiledMMAINS4_8MMA_AtomIJNS4_4SM904GMMA31MMA_64x128x32_F32E5M2E5M2_RS_TNILNSO_7ScaleInE1ELSQ_1EEEEEENS4_6LayoutISC_NS5_IJNSA_ILi0EEESU_SU_EEEEENS5_IJNS4_10UnderscoreESX_SX_EEEEENS4_13SM90_TMA_LOADENS4_14ComposedLayoutINS4_7SwizzleILi2ELi4ELi3EEENS4_18smem_ptr_flag_bitsILi8EEENST_INS5_IJSF_NSA_ILi8EEEEEENS5_IJSB_SF_EEEEEEENS4_9Copy_AtomIJNS4_39AutoVectorizingCopyWithAssumedAlignmentILi128EEESI_EEENS4_8identityES10_NS11_INS12_ILi3ELi4ELi3EEES15_NST_INS5_IJS16_SG_EEENS5_IJSG_SB_EEEEEEEvS1F_EENS_8epilogue10collective6detail29Sm90TmaWarpSpecializedAdapterINS1N_15DefaultEpilogueISI_SK_SK_NS1M_6thread17LinearCombinationISI_Li1EffLNS1R_9ScaleType4KindE0ELNS_15FloatRoundStyleE2ESI_EENS1_15EpilogueDefaultEEEEEvvEEEEvNT_6ParamsE --------------------------
	.section	.nv.shared._ZN7cutlass13device_kernelINS_4gemm6kernel13GemmUniversalIN4cute5tupleIJiiiiEEENS1_10collective13CollectiveMmaINS1_39MainloopSm90TmaGmmaRmemAWarpSpecializedILi9ENS5_IJNS4_1CILi1EEESB_SB_EEENS1_32KernelTmaWarpSpecializedPingpongEEENS5_IJNSA_ILi64EEENSA_ILi128EEESG_EEENS_12float_e5m2_tENS5_IJSB_llEEESI_NS5_IJlSB_lEEENS4_8TiledMMAINS4_8MMA_AtomIJNS4_4SM904GMMA31MMA_64x128x32_F32E5M2E5M2_RS_TNILNSO_7ScaleInE1ELSQ_1EEEEEENS4_6LayoutISC_NS5_IJNSA_ILi0EEESU_SU_EEEEENS5_IJNS4_10UnderscoreESX_SX_EEEEENS4_13SM90_TMA_LOADENS4_14ComposedLayoutINS4_7SwizzleILi2ELi4ELi3EEENS4_18smem_ptr_flag_bitsILi8EEENST_INS5_IJSF_NSA_ILi8EEEEEENS5_IJSB_SF_EEEEEEENS4_9Copy_AtomIJNS4_39AutoVectorizingCopyWithAssumedAlignmentILi128EEESI_EEENS4_8identityES10_NS11_INS12_ILi3ELi4ELi3EEES15_NST_INS5_IJS16_SG_EEENS5_IJSG_SB_EEEEEEEvS1F_EENS_8epilogue10collective6detail29Sm90TmaWarpSpecializedAdapterINS1N_15DefaultEpilogueISI_SK_SK_NS1M_6thread17LinearCombinationISI_Li1EffLNS1R_9ScaleType4KindE0ELNS_15FloatRoundStyleE2ESI_EENS1_15EpilogueDefaultEEEEEvvEEEEvNT_6ParamsE,"aw",@nobits
	.sectionflags	@""
	.align	16
	.zero		1024


//--------------------- .nv.shared.reserved.0     --------------------------
	.section	.nv.shared.reserved.0,"aw",@nobits
	.weak		__nv_reservedSMEM_offset_0_alias
	.size		__nv_reservedSMEM_offset_0_alias, 0, 0
	.other		__nv_reservedSMEM_offset_0_alias,@"STO_CUDA_RESERVED_SHARED STV_DEFAULT"
__nv_reservedSMEM_offset_0_alias:
	.zero		0


//--------------------- .nv.global                --------------------------
	.section	.nv.global,"aw",@nobits
.nv.global:
	.type		_ZN40_INTERNAL_21721539_4_k_cu_5d292d4b_239984cute1_E,@object
	.size		_ZN40_INTERNAL_21721539_4_k_cu_5d292d4b_239984cute1_E,(_ZN40_INTERNAL_21721539_4_k_cu_5d292d4b_239984cuda3std3__45__cpo6cbeginE - _ZN40_INTERNAL_21721539_4_k_cu_5d292d4b_239984cute1_E)
_ZN40_INTERNAL_21721539_4_k_cu_5d292d4b_239984cute1_E:
	.zero		1
	.type		_ZN40_INTERNAL_21721539_4_k_cu_5d292d4b_239984cuda3std3__45__cpo6cbeginE,@object
	.size		_ZN40_INTERNAL_21721539_4_k_cu_5d292d4b_239984cuda3std3__45__cpo6cbeginE,(_ZN40_INTERNAL_21721539_4_k_cu_5d292d4b_239984cuda3std3__48in_placeE - _ZN40_INTERNAL_21721539_4_k_cu_5d292d4b_239984cuda3std3__45__cpo6cbeginE)
_ZN40_INTERNAL_21721539_4_k_cu_5d292d4b_239984cuda3std3__45__cpo6cbeginE:
	.zero		1
	.type		_ZN40_INTERNAL_21721539_4_k_cu_5d292d4b_239984cuda3std3__48in_placeE,@object
	.size		_ZN40_INTERNAL_21721539_4_k_cu_5d292d4b_239984cuda3std3__48in_placeE,(_ZN40_INTERNAL_21721539_4_k_cu_5d292d4b_239984cuda3std6ranges3__45__cpo9iter_moveE - _ZN40_INTERNAL_21721539_4_k_cu_5d292d4b_239984cuda3std3__48in_placeE)
_ZN40_INTERNAL_21721539_4_k_cu_5d292d4b_239984cuda3std3__48in_placeE:
	.zero		1
	.type		_ZN40_INTERNAL_21721539_4_k_cu_5d292d4b_239984cuda3std6ranges3__45__cpo9iter_moveE,@object
	.size		_ZN40_INTERNAL_21721539_4_k_cu_5d292d4b_239984cuda3std6ranges3__45__cpo9iter_moveE,(_ZN40_INTERNAL_21721539_4_k_cu_5d292d4b_239984cuda3std3__45__cpo5beginE - _ZN40_INTERNAL_21721539_4_k_cu_5d292d4b_239984cuda3std6ranges3__45__cpo9iter_moveE)
_ZN40_INTERNAL_21721539_4_k_cu_5d292d4b_239984cuda3std6ranges3__45__cpo9iter_moveE:
	.zero		1
	.type		_ZN40_INTERNAL_21721539_4_k_cu_5d292d4b_239984cuda3std3__45__cpo5beginE,@object
	.size		_ZN40_INTERNAL_21721539_4_k_cu_5d292d4b_239984cuda3std3__45__cpo5beginE,(_ZN40_INTERNAL_21721539_4_k_cu_5d292d4b_239984cuda3std3__442_GLOBAL__N__21721539_4_k_cu_5d292d4b_239986ignoreE - _ZN40_INTERNAL_21721539_4_k_cu_5d292d4b_239984cuda3std3__45__cpo5beginE)
_ZN40_INTERNAL_21721539_4_k_cu_5d292d4b_239984cuda3std3__45__cpo5beginE:
	.zero		1
	.type		_ZN40_INTERNAL_21721539_4_k_cu_5d292d4b_239984cuda3std3__442_GLOBAL__N__21721539_4_k_cu_5d292d4b_239986ignoreE,@object
	.size		_ZN40_INTERNAL_21721539_4_k_cu_5d292d4b_239984cuda3std3__442_GLOBAL__N__21721539_4_k_cu_5d292d4b_239986ignoreE,(_ZN40_INTERNAL_21721539_4_k_cu_5d292d4b_239984cute7productE - _ZN40_INTERNAL_21721539_4_k_cu_5d292d4b_239984cuda3std3__442_GLOBAL__N__21721539_4_k_cu_5d292d4b_239986ignoreE)
_ZN40_INTERNAL_21721539_4_k_cu_5d292d4b_239984cuda3std3__442_GLOBAL__N__21721539_4_k_cu_5d292d4b_239986ignoreE:
	.zero		1
	.type		_ZN40_INTERNAL_21721539_4_k_cu_5d292d4b_239984cute7productE,@object
	.size		_ZN40_INTERNAL_21721539_4_k_cu_5d292d4b_239984cute7productE,(_ZN40_INTERNAL_21721539_4_k_cu_5d292d4b_239984cuda3std3__45__cpo3endE - _ZN40_INTERNAL_21721539_4_k_cu_5d292d4b_239984cute7productE)
_ZN40_INTERNAL_21721539_4_k_cu_5d292d4b_239984cute7productE:
	.zero		1
	.type		_ZN40_INTERNAL_21721539_4_k_cu_5d292d4b_239984cuda3std3__45__cpo3endE,@object
	.size		_ZN40_INTERNAL_21721539_4_k_cu_5d292d4b_239984cuda3std3__45__cpo3endE,(_ZN40_INTERNAL_21721539_4_k_cu_5d292d4b_239984cuda3std3__419piecewise_constructE - _ZN40_INTERNAL_21721539_4_k_cu_5d292d4b_239984cuda3std3__45__cpo3endE)
_ZN40_INTERNAL_21721539_4_k_cu_5d292d4b_239984cuda3std3__45__cpo3endE:
	.zero		1
	.type		_ZN40_INTERNAL_21721539_4_k_cu_5d292d4b_239984cuda3std3__419piecewise_constructE,@object
	.size		_ZN40_INTERNAL_21721539_4_k_cu_5d292d4b_239984cuda3std3__419piecewise_constructE,(_ZN40_INTERNAL_21721539_4_k_cu_5d292d4b_239984cuda3std3__45__cpo4cendE - _ZN40_INTERNAL_21721539_4_k_cu_5d292d4b_239984cuda3std3__419piecewise_constructE)
_ZN40_INTERNAL_21721539_4_k_cu_5d292d4b_239984cuda3std3__419piecewise_constructE:
	.zero		1
	.type		_ZN40_INTERNAL_21721539_4_k_cu_5d292d4b_239984cuda3std3__45__cpo4cendE,@object
	.size		_ZN40_INTERNAL_21721539_4_k_cu_5d292d4b_239984cuda3std3__45__cpo4cendE,(_ZN40_INTERNAL_21721539_4_k_cu_5d292d4b_239984cuda3std6ranges3__45__cpo4swapE - _ZN40_INTERNAL_21721539_4_k_cu_5d292d4b_239984cuda3std3__45__cpo4cendE)
_ZN40_INTERNAL_21721539_4_k_cu_5d292d4b_239984cuda3std3__45__cpo4cendE:
	.zero		1
	.type		_ZN40_INTERNAL_21721539_4_k_cu_5d292d4b_239984cuda3std6ranges3__45__cpo4swapE,@object
	.size		_ZN40_INTERNAL_21721539_4_k_cu_5d292d4b_239984cuda3std6ranges3__45__cpo4swapE,(.L_9 - _ZN40_INTERNAL_21721539_4_k_cu_5d292d4b_239984cuda3std6ranges3__45__cpo4swapE)
_ZN40_INTERNAL_21721539_4_k_cu_5d292d4b_239984cuda3std6ranges3__45__cpo4swapE:
	.zero		1
.L_9:


//--------------------- .nv.constant0._ZN7cutlass13device_kernelINS_4gemm6kernel13GemmUniversalIN4cute5tupleIJiiiiEEENS1_10collective13CollectiveMmaINS1_39MainloopSm90TmaGmmaRmemAWarpSpecializedILi9ENS5_IJNS4_1CILi1EEESB_SB_EEENS1_32KernelTmaWarpSpecializedPingpongEEENS5_IJNSA_ILi64EEENSA_ILi128EEESG_EEENS_12float_e5m2_tENS5_IJSB_llEEESI_NS5_IJlSB_lEEENS4_8TiledMMAINS4_8MMA_AtomIJNS4_4SM904GMMA31MMA_64x128x32_F32E5M2E5M2_RS_TNILNSO_7ScaleInE1ELSQ_1EEEEEENS4_6LayoutISC_NS5_IJNSA_ILi0EEESU_SU_EEEEENS5_IJNS4_10UnderscoreESX_SX_EEEEENS4_13SM90_TMA_LOADENS4_14ComposedLayoutINS4_7SwizzleILi2ELi4ELi3EEENS4_18smem_ptr_flag_bitsILi8EEENST_INS5_IJSF_NSA_ILi8EEEEEENS5_IJSB_SF_EEEEEEENS4_9Copy_AtomIJNS4_39AutoVectorizingCopyWithAssumedAlignmentILi128EEESI_EEENS4_8identityES10_NS11_INS12_ILi3ELi4ELi3EEES15_NST_INS5_IJS16_SG_EEENS5_IJSG_SB_EEEEEEEvS1F_EENS_8epilogue10collective6detail29Sm90TmaWarpSpecializedAdapterINS1N_15DefaultEpilogueISI_SK_SK_NS1M_6thread17LinearCombinationISI_Li1EffLNS1R_9ScaleType4KindE0ELNS_15FloatRoundStyleE2ESI_EENS1_15EpilogueDefaultEEEEEvvEEEEvNT_6ParamsE --------------------------
	.section	.nv.constant0._ZN7cutlass13device_kernelINS_4gemm6kernel13GemmUniversalIN4cute5tupleIJiiiiEEENS1_10collective13CollectiveMmaINS1_39MainloopSm90TmaGmmaRmemAWarpSpecializedILi9ENS5_IJNS4_1CILi1EEESB_SB_EEENS1_32KernelTmaWarpSpecializedPingpongEEENS5_IJNSA_ILi64EEENSA_ILi128EEESG_EEENS_12float_e5m2_tENS5_IJSB_llEEESI_NS5_IJlSB_lEEENS4_8TiledMMAINS4_8MMA_AtomIJNS4_4SM904GMMA31MMA_64x128x32_F32E5M2E5M2_RS_TNILNSO_7ScaleInE1ELSQ_1EEEEEENS4_6LayoutISC_NS5_IJNSA_ILi0EEESU_SU_EEEEENS5_IJNS4_10UnderscoreESX_SX_EEEEENS4_13SM90_TMA_LOADENS4_14ComposedLayoutINS4_7SwizzleILi2ELi4ELi3EEENS4_18smem_ptr_flag_bitsILi8EEENST_INS5_IJSF_NSA_ILi8EEEEEENS5_IJSB_SF_EEEEEEENS4_9Copy_AtomIJNS4_39AutoVectorizingCopyWithAssumedAlignmentILi128EEESI_EEENS4_8identityES10_NS11_INS12_ILi3ELi4ELi3EEES15_NST_INS5_IJS16_SG_EEENS5_IJSG_SB_EEEEEEEvS1F_EENS_8epilogue10collective6detail29Sm90TmaWarpSpecializedAdapterINS1N_15DefaultEpilogueISI_SK_SK_NS1M_6thread17LinearCombinationISI_Li1EffLNS1R_9ScaleType4KindE0ELNS_15FloatRoundStyleE2ESI_EENS1_15EpilogueDefaultEEEEEvvEEEEvNT_6ParamsE,"a",@progbits
	.sectionflags	@""
	.align	4
.nv.constant0._ZN7cutlass13device_kernelINS_4gemm6kernel13GemmUniversalIN4cute5tupleIJiiiiEEENS1_10collective13CollectiveMmaINS1_39MainloopSm90TmaGmmaRmemAWarpSpecializedILi9ENS5_IJNS4_1CILi1EEESB_SB_EEENS1_32KernelTmaWarpSpecializedPingpongEEENS5_IJNSA_ILi64EEENSA_ILi128EEESG_EEENS_12float_e5m2_tENS5_IJSB_llEEESI_NS5_IJlSB_lEEENS4_8TiledMMAINS4_8MMA_AtomIJNS4_4SM904GMMA31MMA_64x128x32_F32E5M2E5M2_RS_TNILNSO_7ScaleInE1ELSQ_1EEEEEENS4_6LayoutISC_NS5_IJNSA_ILi0EEESU_SU_EEEEENS5_IJNS4_10UnderscoreESX_SX_EEEEENS4_13SM90_TMA_LOADENS4_14ComposedLayoutINS4_7SwizzleILi2ELi4ELi3EEENS4_18smem_ptr_flag_bitsILi8EEENST_INS5_IJSF_NSA_ILi8EEEEEENS5_IJSB_SF_EEEEEEENS4_9Copy_AtomIJNS4_39AutoVectorizingCopyWithAssumedAlignmentILi128EEESI_EEENS4_8identityES10_NS11_INS12_ILi3ELi4ELi3EEES15_NST_INS5_IJS16_SG_EEENS5_IJSG_SB_EEEEEEEvS1F_EENS_8epilogue10collective6detail29Sm90TmaWarpSpecializedAdapterINS1N_15DefaultEpilogueISI_SK_SK_NS1M_6thread17LinearCombinationISI_Li1EffLNS1R_9ScaleType4KindE0ELNS_15FloatRoundStyleE2ESI_EENS1_15EpilogueDefaultEEEEEvvEEEEvNT_6ParamsE:
	.zero		1664


//--------------------- SYMBOLS --------------------------

	.type		.nv.reservedSmem.offset0,@object
	.size		.nv.reservedSmem.offset0,0x4
	.type		__assertfail,@function
